//
// Generated by NVIDIA NVVM Compiler
//
// Compiler Build ID: CL-36424714
// Cuda compilation tools, release 13.0, V13.0.88
// Based on NVVM 20.0.0
//

.version 9.0
.target sm_100
.address_size 64

	// .globl	_Z7kernel3PfPs
.global .align 4 .b8 dev_ele_coord_x[8192];
.global .align 4 .b8 dev_ele_coord_y[8192];
.global .align 4 .b8 dev_filter_data[256];
// _ZZ9calc_funciPfPiPKfiE11cache_image has been demoted
// _ZZ9calc_funciPfPiPKfiE11cache_point has been demoted

.visible .entry _Z7kernel3PfPs(
	.param .u64 .ptr .align 1 _Z7kernel3PfPs_param_0,
	.param .u64 .ptr .align 1 _Z7kernel3PfPs_param_1
)
{
	.local .align 8 .b8 	__local_depot0[22504];
	.reg .b64 	%SP;
	.reg .b64 	%SPL;
	.reg .pred 	%p<14>;
	.reg .b16 	%rs<33>;
	.reg .b32 	%r<76>;
	.reg .b32 	%f<116>;
	.reg .b64 	%rd<101>;

	mov.u64 	%SPL, __local_depot0;
	ld.param.u64 	%rd11, [_Z7kernel3PfPs_param_0];
	ld.param.u64 	%rd12, [_Z7kernel3PfPs_param_1];
	add.u64 	%rd1, %SPL, 0;
	add.u64 	%rd100, %SPL, 7504;
	mov.u32 	%r20, %ntid.x;
	mov.u32 	%r21, %ctaid.x;
	mov.u32 	%r22, %tid.x;
	mad.lo.s32 	%r74, %r20, %r21, %r22;
	mov.u32 	%r23, %nctaid.x;
	mul.lo.s32 	%r24, %r23, %r20;
	setp.ge.u32 	%p1, %r74, %r24;
	@%p1 bra 	$L__BB0_20;
	mov.b64 	%rd99, 0;
$L__BB0_2:
	shl.b64 	%rd16, %rd99, 2;
	add.s64 	%rd17, %rd100, %rd16;
	mov.b32 	%r25, 0;
	st.local.u32 	[%rd17], %r25;
	add.s64 	%rd4, %rd99, 1;
	setp.lt.u64 	%p2, %rd99, 3749;
	mov.u64 	%rd99, %rd4;
	@%p2 bra 	$L__BB0_2;
	cvta.to.global.u64 	%rd5, %rd12;
	mov.b32 	%r69, 0;
	mov.u64 	%rd89, dev_filter_data;
$L__BB0_4:
	min.u32 	%r28, %r69, 63;
	add.s32 	%r3, %r28, 1;
	and.b32  	%r4, %r3, 7;
	and.b32  	%r5, %r3, 15;
	shl.b32 	%r29, %r69, 11;
	add.s32 	%r30, %r29, %r74;
	mul.wide.s32 	%rd18, %r30, 2;
	add.s64 	%rd19, %rd5, %rd18;
	ld.global.u16 	%rs1, [%rd19];
	mul.wide.u32 	%rd20, %r69, 2;
	add.s64 	%rd21, %rd1, %rd20;
	st.local.u16 	[%rd21], %rs1;
	mul.wide.u32 	%rd22, %r69, 4;
	add.s64 	%rd6, %rd100, %rd22;
	ld.local.f32 	%f115, [%rd6];
	setp.lt.u32 	%p3, %r69, 15;
	mov.b32 	%r72, 0;
	@%p3 bra 	$L__BB0_7;
	and.b32  	%r72, %r3, 112;
	mov.b32 	%r70, 0;
$L__BB0_6:
	.pragma "nounroll";
	mul.wide.u32 	%rd23, %r70, 4;
	add.s64 	%rd25, %rd89, %rd23;
	ld.global.f32 	%f17, [%rd25];
	sub.s32 	%r32, %r69, %r70;
	mul.wide.u32 	%rd26, %r32, 2;
	add.s64 	%rd27, %rd1, %rd26;
	ld.local.u16 	%rs2, [%rd27];
	cvt.rn.f32.s16 	%f18, %rs2;
	fma.rn.f32 	%f19, %f17, %f18, %f115;
	not.b32 	%r33, %r70;
	ld.global.f32 	%f20, [%rd25+4];
	add.s32 	%r34, %r69, %r33;
	mul.wide.u32 	%rd28, %r34, 2;
	add.s64 	%rd29, %rd1, %rd28;
	ld.local.u16 	%rs3, [%rd29];
	cvt.rn.f32.s16 	%f21, %rs3;
	fma.rn.f32 	%f22, %f20, %f21, %f19;
	ld.global.f32 	%f23, [%rd25+8];
	add.s32 	%r35, %r32, -2;
	mul.wide.u32 	%rd30, %r35, 2;
	add.s64 	%rd31, %rd1, %rd30;
	ld.local.u16 	%rs4, [%rd31];
	cvt.rn.f32.s16 	%f24, %rs4;
	fma.rn.f32 	%f25, %f23, %f24, %f22;
	ld.global.f32 	%f26, [%rd25+12];
	add.s32 	%r36, %r32, -3;
	mul.wide.u32 	%rd32, %r36, 2;
	add.s64 	%rd33, %rd1, %rd32;
	ld.local.u16 	%rs5, [%rd33];
	cvt.rn.f32.s16 	%f27, %rs5;
	fma.rn.f32 	%f28, %f26, %f27, %f25;
	ld.global.f32 	%f29, [%rd25+16];
	add.s32 	%r37, %r32, -4;
	mul.wide.u32 	%rd34, %r37, 2;
	add.s64 	%rd35, %rd1, %rd34;
	ld.local.u16 	%rs6, [%rd35];
	cvt.rn.f32.s16 	%f30, %rs6;
	fma.rn.f32 	%f31, %f29, %f30, %f28;
	ld.global.f32 	%f32, [%rd25+20];
	add.s32 	%r38, %r32, -5;
	mul.wide.u32 	%rd36, %r38, 2;
	add.s64 	%rd37, %rd1, %rd36;
	ld.local.u16 	%rs7, [%rd37];
	cvt.rn.f32.s16 	%f33, %rs7;
	fma.rn.f32 	%f34, %f32, %f33, %f31;
	ld.global.f32 	%f35, [%rd25+24];
	add.s32 	%r39, %r32, -6;
	mul.wide.u32 	%rd38, %r39, 2;
	add.s64 	%rd39, %rd1, %rd38;
	ld.local.u16 	%rs8, [%rd39];
	cvt.rn.f32.s16 	%f36, %rs8;
	fma.rn.f32 	%f37, %f35, %f36, %f34;
	ld.global.f32 	%f38, [%rd25+28];
	add.s32 	%r40, %r32, -7;
	mul.wide.u32 	%rd40, %r40, 2;
	add.s64 	%rd41, %rd1, %rd40;
	ld.local.u16 	%rs9, [%rd41];
	cvt.rn.f32.s16 	%f39, %rs9;
	fma.rn.f32 	%f40, %f38, %f39, %f37;
	ld.global.f32 	%f41, [%rd25+32];
	add.s32 	%r41, %r32, -8;
	mul.wide.u32 	%rd42, %r41, 2;
	add.s64 	%rd43, %rd1, %rd42;
	ld.local.u16 	%rs10, [%rd43];
	cvt.rn.f32.s16 	%f42, %rs10;
	fma.rn.f32 	%f43, %f41, %f42, %f40;
	ld.global.f32 	%f44, [%rd25+36];
	add.s32 	%r42, %r32, -9;
	mul.wide.u32 	%rd44, %r42, 2;
	add.s64 	%rd45, %rd1, %rd44;
	ld.local.u16 	%rs11, [%rd45];
	cvt.rn.f32.s16 	%f45, %rs11;
	fma.rn.f32 	%f46, %f44, %f45, %f43;
	ld.global.f32 	%f47, [%rd25+40];
	add.s32 	%r43, %r32, -10;
	mul.wide.u32 	%rd46, %r43, 2;
	add.s64 	%rd47, %rd1, %rd46;
	ld.local.u16 	%rs12, [%rd47];
	cvt.rn.f32.s16 	%f48, %rs12;
	fma.rn.f32 	%f49, %f47, %f48, %f46;
	ld.global.f32 	%f50, [%rd25+44];
	add.s32 	%r44, %r32, -11;
	mul.wide.u32 	%rd48, %r44, 2;
	add.s64 	%rd49, %rd1, %rd48;
	ld.local.u16 	%rs13, [%rd49];
	cvt.rn.f32.s16 	%f51, %rs13;
	fma.rn.f32 	%f52, %f50, %f51, %f49;
	ld.global.f32 	%f53, [%rd25+48];
	add.s32 	%r45, %r32, -12;
	mul.wide.u32 	%rd50, %r45, 2;
	add.s64 	%rd51, %rd1, %rd50;
	ld.local.u16 	%rs14, [%rd51];
	cvt.rn.f32.s16 	%f54, %rs14;
	fma.rn.f32 	%f55, %f53, %f54, %f52;
	ld.global.f32 	%f56, [%rd25+52];
	add.s32 	%r46, %r32, -13;
	mul.wide.u32 	%rd52, %r46, 2;
	add.s64 	%rd53, %rd1, %rd52;
	ld.local.u16 	%rs15, [%rd53];
	cvt.rn.f32.s16 	%f57, %rs15;
	fma.rn.f32 	%f58, %f56, %f57, %f55;
	ld.global.f32 	%f59, [%rd25+56];
	add.s32 	%r47, %r32, -14;
	mul.wide.u32 	%rd54, %r47, 2;
	add.s64 	%rd55, %rd1, %rd54;
	ld.local.u16 	%rs16, [%rd55];
	cvt.rn.f32.s16 	%f60, %rs16;
	fma.rn.f32 	%f61, %f59, %f60, %f58;
	ld.global.f32 	%f62, [%rd25+60];
	add.s32 	%r48, %r32, -15;
	mul.wide.u32 	%rd56, %r48, 2;
	add.s64 	%rd57, %rd1, %rd56;
	ld.local.u16 	%rs17, [%rd57];
	cvt.rn.f32.s16 	%f63, %rs17;
	fma.rn.f32 	%f115, %f62, %f63, %f61;
	add.s32 	%r70, %r70, 16;
	setp.ne.s32 	%p4, %r70, %r72;
	@%p4 bra 	$L__BB0_6;
$L__BB0_7:
	setp.eq.s32 	%p5, %r5, 0;
	@%p5 bra 	$L__BB0_17;
	setp.lt.u32 	%p6, %r5, 8;
	@%p6 bra 	$L__BB0_10;
	mul.wide.u32 	%rd58, %r72, 4;
	add.s64 	%rd60, %rd89, %rd58;
	ld.global.f32 	%f65, [%rd60];
	sub.s32 	%r49, %r69, %r72;
	mul.wide.u32 	%rd61, %r49, 2;
	add.s64 	%rd62, %rd1, %rd61;
	ld.local.u16 	%rs18, [%rd62];
	cvt.rn.f32.s16 	%f66, %rs18;
	fma.rn.f32 	%f67, %f65, %f66, %f115;
	not.b32 	%r50, %r72;
	ld.global.f32 	%f68, [%rd60+4];
	add.s32 	%r51, %r69, %r50;
	mul.wide.u32 	%rd63, %r51, 2;
	add.s64 	%rd64, %rd1, %rd63;
	ld.local.u16 	%rs19, [%rd64];
	cvt.rn.f32.s16 	%f69, %rs19;
	fma.rn.f32 	%f70, %f68, %f69, %f67;
	ld.global.f32 	%f71, [%rd60+8];
	add.s32 	%r52, %r49, -2;
	mul.wide.u32 	%rd65, %r52, 2;
	add.s64 	%rd66, %rd1, %rd65;
	ld.local.u16 	%rs20, [%rd66];
	cvt.rn.f32.s16 	%f72, %rs20;
	fma.rn.f32 	%f73, %f71, %f72, %f70;
	ld.global.f32 	%f74, [%rd60+12];
	add.s32 	%r53, %r49, -3;
	mul.wide.u32 	%rd67, %r53, 2;
	add.s64 	%rd68, %rd1, %rd67;
	ld.local.u16 	%rs21, [%rd68];
	cvt.rn.f32.s16 	%f75, %rs21;
	fma.rn.f32 	%f76, %f74, %f75, %f73;
	ld.global.f32 	%f77, [%rd60+16];
	add.s32 	%r54, %r49, -4;
	mul.wide.u32 	%rd69, %r54, 2;
	add.s64 	%rd70, %rd1, %rd69;
	ld.local.u16 	%rs22, [%rd70];
	cvt.rn.f32.s16 	%f78, %rs22;
	fma.rn.f32 	%f79, %f77, %f78, %f76;
	ld.global.f32 	%f80, [%rd60+20];
	add.s32 	%r55, %r49, -5;
	mul.wide.u32 	%rd71, %r55, 2;
	add.s64 	%rd72, %rd1, %rd71;
	ld.local.u16 	%rs23, [%rd72];
	cvt.rn.f32.s16 	%f81, %rs23;
	fma.rn.f32 	%f82, %f80, %f81, %f79;
	ld.global.f32 	%f83, [%rd60+24];
	add.s32 	%r56, %r49, -6;
	mul.wide.u32 	%rd73, %r56, 2;
	add.s64 	%rd74, %rd1, %rd73;
	ld.local.u16 	%rs24, [%rd74];
	cvt.rn.f32.s16 	%f84, %rs24;
	fma.rn.f32 	%f85, %f83, %f84, %f82;
	ld.global.f32 	%f86, [%rd60+28];
	add.s32 	%r57, %r49, -7;
	mul.wide.u32 	%rd75, %r57, 2;
	add.s64 	%rd76, %rd1, %rd75;
	ld.local.u16 	%rs25, [%rd76];
	cvt.rn.f32.s16 	%f87, %rs25;
	fma.rn.f32 	%f115, %f86, %f87, %f85;
	add.s32 	%r72, %r72, 8;
$L__BB0_10:
	setp.eq.s32 	%p7, %r4, 0;
	@%p7 bra 	$L__BB0_17;
	and.b32  	%r12, %r3, 3;
	setp.lt.u32 	%p8, %r4, 4;
	@%p8 bra 	$L__BB0_13;
	mul.wide.u32 	%rd77, %r72, 4;
	add.s64 	%rd79, %rd89, %rd77;
	ld.global.f32 	%f89, [%rd79];
	sub.s32 	%r58, %r69, %r72;
	mul.wide.u32 	%rd80, %r58, 2;
	add.s64 	%rd81, %rd1, %rd80;
	ld.local.u16 	%rs26, [%rd81];
	cvt.rn.f32.s16 	%f90, %rs26;
	fma.rn.f32 	%f91, %f89, %f90, %f115;
	not.b32 	%r59, %r72;
	ld.global.f32 	%f92, [%rd79+4];
	add.s32 	%r60, %r69, %r59;
	mul.wide.u32 	%rd82, %r60, 2;
	add.s64 	%rd83, %rd1, %rd82;
	ld.local.u16 	%rs27, [%rd83];
	cvt.rn.f32.s16 	%f93, %rs27;
	fma.rn.f32 	%f94, %f92, %f93, %f91;
	ld.global.f32 	%f95, [%rd79+8];
	add.s32 	%r61, %r58, -2;
	mul.wide.u32 	%rd84, %r61, 2;
	add.s64 	%rd85, %rd1, %rd84;
	ld.local.u16 	%rs28, [%rd85];
	cvt.rn.f32.s16 	%f96, %rs28;
	fma.rn.f32 	%f97, %f95, %f96, %f94;
	ld.global.f32 	%f98, [%rd79+12];
	add.s32 	%r62, %r58, -3;
	mul.wide.u32 	%rd86, %r62, 2;
	add.s64 	%rd87, %rd1, %rd86;
	ld.local.u16 	%rs29, [%rd87];
	cvt.rn.f32.s16 	%f99, %rs29;
	fma.rn.f32 	%f115, %f98, %f99, %f97;
	add.s32 	%r72, %r72, 4;
$L__BB0_13:
	setp.eq.s32 	%p9, %r12, 0;
	@%p9 bra 	$L__BB0_17;
	mul.wide.u32 	%rd88, %r72, 4;
	add.s64 	%rd7, %rd89, %rd88;
	ld.global.f32 	%f100, [%rd7];
	sub.s32 	%r63, %r69, %r72;
	mul.wide.u32 	%rd90, %r63, 2;
	add.s64 	%rd91, %rd1, %rd90;
	ld.local.u16 	%rs30, [%rd91];
	cvt.rn.f32.s16 	%f101, %rs30;
	fma.rn.f32 	%f115, %f100, %f101, %f115;
	setp.eq.s32 	%p10, %r12, 1;
	@%p10 bra 	$L__BB0_17;
	not.b32 	%r64, %r72;
	ld.global.f32 	%f102, [%rd7+4];
	add.s32 	%r65, %r69, %r64;
	mul.wide.u32 	%rd92, %r65, 2;
	add.s64 	%rd93, %rd1, %rd92;
	ld.local.u16 	%rs31, [%rd93];
	cvt.rn.f32.s16 	%f103, %rs31;
	fma.rn.f32 	%f115, %f102, %f103, %f115;
	setp.eq.s32 	%p11, %r12, 2;
	@%p11 bra 	$L__BB0_17;
	ld.global.f32 	%f104, [%rd7+8];
	add.s32 	%r67, %r63, -2;
	mul.wide.u32 	%rd94, %r67, 2;
	add.s64 	%rd95, %rd1, %rd94;
	ld.local.u16 	%rs32, [%rd95];
	cvt.rn.f32.s16 	%f105, %rs32;
	fma.rn.f32 	%f115, %f104, %f105, %f115;
$L__BB0_17:
	st.local.f32 	[%rd6], %f115;
	add.s32 	%r69, %r69, 1;
	setp.ne.s32 	%p12, %r69, 3750;
	@%p12 bra 	$L__BB0_4;
	cvta.to.global.u64 	%rd96, %rd11;
	add.s64 	%rd8, %rd96, 8192;
	mov.b32 	%r75, 0;
$L__BB0_19:
	mul.wide.s32 	%rd97, %r74, 4;
	add.s64 	%rd98, %rd8, %rd97;
	ld.local.v2.f32 	{%f106, %f107}, [%rd100];
	st.global.f32 	[%rd98+-8192], %f106;
	st.global.f32 	[%rd98], %f107;
	add.s32 	%r75, %r75, 2;
	add.s32 	%r74, %r74, 4096;
	add.s64 	%rd100, %rd100, 8;
	setp.ne.s32 	%p13, %r75, 3750;
	@%p13 bra 	$L__BB0_19;
$L__BB0_20:
	ret;

}
	// .globl	_Z11filter_funcPfPs
.visible .entry _Z11filter_funcPfPs(
	.param .u64 .ptr .align 1 _Z11filter_funcPfPs_param_0,
	.param .u64 .ptr .align 1 _Z11filter_funcPfPs_param_1
)
{
	.reg .pred 	%p<7>;
	.reg .b16 	%rs<8>;
	.reg .b32 	%r<33>;
	.reg .b32 	%f<27>;
	.reg .b64 	%rd<19>;

	ld.param.u64 	%rd8, [_Z11filter_funcPfPs_param_0];
	ld.param.u64 	%rd9, [_Z11filter_funcPfPs_param_1];
	cvta.to.global.u64 	%rd1, %rd8;
	cvta.to.global.u64 	%rd2, %rd9;
	mov.u32 	%r15, %ntid.x;
	mov.u32 	%r16, %ctaid.x;
	mov.u32 	%r17, %tid.x;
	mad.lo.s32 	%r18, %r15, %r16, %r17;
	shr.s32 	%r19, %r18, 31;
	shr.u32 	%r20, %r19, 21;
	add.s32 	%r21, %r18, %r20;
	shr.u32 	%r22, %r21, 11;
	mad.lo.s32 	%r1, %r22, 7677952, %r18;
	mov.b32 	%r29, 0;
	mov.u64 	%rd16, dev_filter_data;
	add.s64 	%rd11, %rd16, 8;
$L__BB1_1:
	min.u32 	%r24, %r29, 63;
	add.s32 	%r3, %r24, 1;
	shl.b32 	%r25, %r29, 11;
	add.s32 	%r30, %r1, %r25;
	mul.wide.s32 	%rd10, %r30, 4;
	add.s64 	%rd3, %rd1, %rd10;
	ld.global.f32 	%f26, [%rd3];
	and.b32  	%r5, %r3, 3;
	setp.lt.u32 	%p1, %r29, 3;
	mov.b32 	%r32, 0;
	@%p1 bra 	$L__BB1_4;
	and.b32  	%r32, %r3, 124;
	neg.s32 	%r31, %r32;
	mov.u64 	%rd18, %rd11;
$L__BB1_3:
	ld.global.f32 	%f7, [%rd18+-8];
	mul.wide.s32 	%rd13, %r30, 2;
	add.s64 	%rd14, %rd2, %rd13;
	ld.global.u16 	%rs1, [%rd14];
	cvt.rn.f32.s16 	%f8, %rs1;
	fma.rn.f32 	%f9, %f7, %f8, %f26;
	st.global.f32 	[%rd3], %f9;
	ld.global.f32 	%f10, [%rd18+-4];
	ld.global.u16 	%rs2, [%rd14+-4096];
	cvt.rn.f32.s16 	%f11, %rs2;
	fma.rn.f32 	%f12, %f10, %f11, %f9;
	st.global.f32 	[%rd3], %f12;
	ld.global.f32 	%f13, [%rd18];
	ld.global.u16 	%rs3, [%rd14+-8192];
	cvt.rn.f32.s16 	%f14, %rs3;
	fma.rn.f32 	%f15, %f13, %f14, %f12;
	st.global.f32 	[%rd3], %f15;
	ld.global.f32 	%f16, [%rd18+4];
	ld.global.u16 	%rs4, [%rd14+-12288];
	cvt.rn.f32.s16 	%f17, %rs4;
	fma.rn.f32 	%f26, %f16, %f17, %f15;
	st.global.f32 	[%rd3], %f26;
	add.s32 	%r31, %r31, 4;
	add.s32 	%r30, %r30, -8192;
	add.s64 	%rd18, %rd18, 16;
	setp.ne.s32 	%p2, %r31, 0;
	@%p2 bra 	$L__BB1_3;
$L__BB1_4:
	setp.eq.s32 	%p3, %r5, 0;
	@%p3 bra 	$L__BB1_8;
	mul.wide.u32 	%rd15, %r32, 4;
	add.s64 	%rd6, %rd16, %rd15;
	ld.global.f32 	%f18, [%rd6];
	sub.s32 	%r26, %r29, %r32;
	shl.b32 	%r27, %r26, 11;
	add.s32 	%r28, %r1, %r27;
	mul.wide.s32 	%rd17, %r28, 2;
	add.s64 	%rd7, %rd2, %rd17;
	ld.global.u16 	%rs5, [%rd7];
	cvt.rn.f32.s16 	%f19, %rs5;
	fma.rn.f32 	%f5, %f18, %f19, %f26;
	st.global.f32 	[%rd3], %f5;
	setp.eq.s32 	%p4, %r5, 1;
	@%p4 bra 	$L__BB1_8;
	ld.global.f32 	%f20, [%rd6+4];
	ld.global.u16 	%rs6, [%rd7+-4096];
	cvt.rn.f32.s16 	%f21, %rs6;
	fma.rn.f32 	%f6, %f20, %f21, %f5;
	st.global.f32 	[%rd3], %f6;
	setp.eq.s32 	%p5, %r5, 2;
	@%p5 bra 	$L__BB1_8;
	ld.global.f32 	%f22, [%rd6+8];
	ld.global.u16 	%rs7, [%rd7+-8192];
	cvt.rn.f32.s16 	%f23, %rs7;
	fma.rn.f32 	%f24, %f22, %f23, %f6;
	st.global.f32 	[%rd3], %f24;
$L__BB1_8:
	add.s32 	%r29, %r29, 1;
	setp.ne.s32 	%p6, %r29, 3750;
	@%p6 bra 	$L__BB1_1;
	ret;

}
	// .globl	_Z9calc_funciPfPiPKfi
.visible .entry _Z9calc_funciPfPiPKfi(
	.param .u32 _Z9calc_funciPfPiPKfi_param_0,
	.param .u64 .ptr .align 1 _Z9calc_funciPfPiPKfi_param_1,
	.param .u64 .ptr .align 1 _Z9calc_funciPfPiPKfi_param_2,
	.param .u64 .ptr .align 1 _Z9calc_funciPfPiPKfi_param_3,
	.param .u32 _Z9calc_funciPfPiPKfi_param_4
)
{
	.reg .pred 	%p<25>;
	.reg .b32 	%r<67>;
	.reg .b32 	%f<83>;
	.reg .b64 	%rd<20>;
	.reg .b64 	%fd<6>;
	// demoted variable
	.shared .align 4 .b8 _ZZ9calc_funciPfPiPKfiE11cache_image[2048];
	// demoted variable
	.shared .align 4 .b8 _ZZ9calc_funciPfPiPKfiE11cache_point[2048];
	ld.param.u32 	%r59, [_Z9calc_funciPfPiPKfi_param_0];
	ld.param.u64 	%rd2, [_Z9calc_funciPfPiPKfi_param_1];
	ld.param.u64 	%rd3, [_Z9calc_funciPfPiPKfi_param_2];
	ld.param.u64 	%rd4, [_Z9calc_funciPfPiPKfi_param_3];
	ld.param.u32 	%r27, [_Z9calc_funciPfPiPKfi_param_4];
	mov.u32 	%r1, %ctaid.y;
	mov.u32 	%r2, %ctaid.x;
	mov.u32 	%r3, %tid.x;
	or.b32  	%r28, %r1, %r2;
	and.b32  	%r29, %r28, 2147481600;
	setp.ne.s32 	%p1, %r29, 0;
	setp.gt.u32 	%p2, %r3, 511;
	or.pred  	%p3, %p2, %p1;
	@%p3 bra 	$L__BB2_15;
	cvt.rn.f32.u32 	%f12, %r2;
	fma.rn.f32 	%f1, %f12, 0f38CCE66A, 0fBDCCCCCD;
	cvt.rn.f32.u32 	%f13, %r1;
	fma.rn.f32 	%f2, %f13, 0f38CCE66A, 0fBDCCCCCD;
	setp.lt.s32 	%p4, %r27, 1;
	mov.b32 	%r63, 0;
	mov.f32 	%f80, 0f00000000;
	@%p4 bra 	$L__BB2_9;
	mul.f32 	%f15, %f1, %f1;
	fma.rn.f32 	%f16, %f2, %f2, %f15;
	sqrt.rn.f32 	%f17, %f16;
	mul.f32 	%f3, %f17, %f17;
	neg.s32 	%r61, %r27;
	add.s32 	%r60, %r3, %r59;
	cvta.to.global.u64 	%rd1, %rd4;
	mov.f32 	%f80, 0f00000000;
	mov.b32 	%r63, 0;
	mov.b32 	%r62, -264192;
	mov.u64 	%rd6, dev_ele_coord_y;
	mov.u64 	%rd8, dev_ele_coord_x;
$L__BB2_3:
	mul.wide.s32 	%rd5, %r59, 4;
	add.s64 	%rd7, %rd6, %rd5;
	add.s64 	%rd9, %rd8, %rd5;
	add.s32 	%r33, %r60, 1792;
	shr.s32 	%r34, %r33, 31;
	shr.u32 	%r35, %r34, 21;
	add.s32 	%r36, %r33, %r35;
	and.b32  	%r37, %r36, -2048;
	sub.s32 	%r11, %r33, %r37;
	ld.global.f32 	%f18, [%rd9];
	ld.global.f32 	%f19, [%rd7];
	sub.f32 	%f20, %f18, %f2;
	sub.f32 	%f21, %f19, %f1;
	mul.f32 	%f22, %f21, %f21;
	fma.rn.f32 	%f23, %f20, %f20, %f22;
	sqrt.rn.f32 	%f5, %f23;
	mul.wide.s32 	%rd10, %r11, 4;
	add.s64 	%rd11, %rd8, %rd10;
	ld.global.f32 	%f24, [%rd11];
	add.s64 	%rd12, %rd6, %rd10;
	ld.global.f32 	%f25, [%rd12];
	sub.f32 	%f26, %f24, %f2;
	sub.f32 	%f27, %f25, %f1;
	mul.f32 	%f28, %f27, %f27;
	fma.rn.f32 	%f29, %f26, %f26, %f28;
	sqrt.rn.f32 	%f6, %f29;
	fma.rn.f32 	%f30, %f5, %f5, 0f3C4D855A;
	sub.f32 	%f31, %f30, %f3;
	mul.f32 	%f32, %f31, 0f3F000000;
	div.rn.f32 	%f33, %f32, 0f3DE56042;
	div.rn.f32 	%f7, %f33, %f5;
	sub.s32 	%r38, %r59, %r11;
	cvt.f64.f32 	%fd1, %f5;
	setp.ge.f64 	%p5, %fd1, 0d3FB1111111111111;
	abs.s32 	%r39, %r38;
	setp.lt.s32 	%p6, %r39, 256;
	and.pred  	%p7, %p5, %p6;
	@%p7 bra 	$L__BB2_6;
	setp.ge.f64 	%p8, %fd1, 0d3FA1111111111111;
	setp.lt.s32 	%p9, %r39, 200;
	and.pred  	%p10, %p8, %p9;
	@%p10 bra 	$L__BB2_6;
	setp.ltu.f32 	%p11, %f5, 0f00000000;
	setp.gt.s32 	%p12, %r39, 99;
	or.pred  	%p13, %p11, %p12;
	@%p13 bra 	$L__BB2_8;
$L__BB2_6:
	abs.f32 	%f34, %f7;
	fma.rn.f32 	%f35, %f34, 0fBF000000, 0f3F000000;
	rsqrt.approx.ftz.f32 	%f36, %f35;
	mul.f32 	%f37, %f36, %f35;
	setp.gt.f32 	%p14, %f34, 0f3F0F5C29;
	setp.eq.f32 	%p15, %f34, 0f3F800000;
	mul.f32 	%f38, %f36, 0fBF000000;
	fma.rn.f32 	%f39, %f37, %f38, 0f3F000000;
	fma.rn.f32 	%f40, %f37, %f39, %f37;
	selp.f32 	%f41, 0f00000000, %f40, %p15;
	selp.f32 	%f42, %f41, %f34, %p14;
	copysign.f32 	%f43, %f7, %f42;
	mul.f32 	%f44, %f43, %f43;
	fma.rn.f32 	%f45, %f44, 0f3D10ECEF, 0f3C8B1ABB;
	fma.rn.f32 	%f46, %f45, %f44, 0f3CFC028C;
	fma.rn.f32 	%f47, %f46, %f44, 0f3D372139;
	fma.rn.f32 	%f48, %f47, %f44, 0f3D9993DB;
	fma.rn.f32 	%f49, %f48, %f44, 0f3E2AAAC6;
	mul.f32 	%f50, %f44, %f49;
	fma.rn.f32 	%f51, %f50, %f43, %f43;
	setp.gt.f32 	%p16, %f7, 0f3F0F5C29;
	neg.f32 	%f52, %f51;
	selp.f32 	%f53, %f51, %f52, %p14;
	fma.rn.f32 	%f54, 0f3F6EE581, 0f3FD774EB, %f53;
	selp.f32 	%f55, %f51, %f54, %p16;
	add.f32 	%f56, %f5, %f6;
	div.rn.f32 	%f57, %f56, 0f44BE0000;
	mul.f32 	%f58, %f57, 0f4BBEBC20;
	cvt.f64.f32 	%fd2, %f58;
	add.f64 	%fd3, %fd2, 0d3FE0000000000000;
	cvt.rzi.s32.f64 	%r13, %fd3;
	add.s32 	%r40, %r13, -230;
	setp.gt.u32 	%p17, %r40, 3517;
	add.f32 	%f59, %f55, %f55;
	selp.f32 	%f60, %f59, %f55, %p14;
	cvt.f64.f32 	%fd4, %f60;
	setp.geu.f64 	%p18, %fd4, 0d3FD657184AE74487;
	or.pred  	%p19, %p17, %p18;
	@%p19 bra 	$L__BB2_8;
	shl.b32 	%r41, %r13, 11;
	add.s32 	%r42, %r11, %r41;
	add.s32 	%r43, %r62, %r42;
	mul.wide.u32 	%rd13, %r43, 4;
	add.s64 	%rd14, %rd1, %rd13;
	ld.global.f32 	%f61, [%rd14];
	add.s32 	%r44, %r13, -1;
	cvt.rn.f32.u32 	%f62, %r44;
	mul.f32 	%f63, %f62, 0f3AB78034;
	fma.rn.f32 	%f64, %f63, 0f3BBB989D, 0f3F000000;
	cvt.sat.f32.f32 	%f65, %f64;
	mov.f32 	%f66, 0f4B400001;
	mov.f32 	%f67, 0f437C0000;
	fma.rm.f32 	%f68, %f65, %f67, %f66;
	add.f32 	%f69, %f68, 0fCB40007F;
	neg.f32 	%f70, %f69;
	fma.rn.f32 	%f71, %f63, 0f3FB8AA3B, %f70;
	fma.rn.f32 	%f72, %f63, 0f32A57060, %f71;
	mov.b32 	%r45, %f68;
	shl.b32 	%r46, %r45, 23;
	mov.b32 	%f73, %r46;
	ex2.approx.ftz.f32 	%f74, %f72;
	mul.f32 	%f75, %f74, %f73;
	fma.rn.f32 	%f80, %f61, %f75, %f80;
	add.s32 	%r63, %r63, 1;
$L__BB2_8:
	add.s32 	%r62, %r62, 7680000;
	add.s32 	%r61, %r61, 1;
	setp.ne.s32 	%p20, %r61, 0;
	add.s32 	%r60, %r60, 1;
	add.s32 	%r59, %r59, 1;
	@%p20 bra 	$L__BB2_3;
$L__BB2_9:
	shl.b32 	%r47, %r3, 2;
	mov.u32 	%r48, _ZZ9calc_funciPfPiPKfiE11cache_image;
	add.s32 	%r21, %r48, %r47;
	st.shared.f32 	[%r21], %f80;
	mov.u32 	%r49, _ZZ9calc_funciPfPiPKfiE11cache_point;
	add.s32 	%r22, %r49, %r47;
	st.shared.u32 	[%r22], %r63;
	bar.sync 	0;
	mov.u32 	%r66, %ntid.x;
	setp.lt.u32 	%p21, %r66, 2;
	@%p21 bra 	$L__BB2_13;
$L__BB2_10:
	shr.u32 	%r25, %r66, 1;
	setp.ge.u32 	%p22, %r3, %r25;
	@%p22 bra 	$L__BB2_12;
	shl.b32 	%r50, %r25, 2;
	add.s32 	%r51, %r21, %r50;
	ld.shared.f32 	%f76, [%r51];
	ld.shared.f32 	%f77, [%r21];
	add.f32 	%f78, %f76, %f77;
	st.shared.f32 	[%r21], %f78;
	add.s32 	%r52, %r22, %r50;
	ld.shared.u32 	%r53, [%r52];
	ld.shared.u32 	%r54, [%r22];
	add.s32 	%r55, %r54, %r53;
	st.shared.u32 	[%r22], %r55;
$L__BB2_12:
	bar.sync 	0;
	setp.gt.u32 	%p23, %r66, 3;
	mov.u32 	%r66, %r25;
	@%p23 bra 	$L__BB2_10;
$L__BB2_13:
	setp.ne.s32 	%p24, %r3, 0;
	@%p24 bra 	$L__BB2_15;
	mov.u32 	%r56, %nctaid.x;
	mad.lo.s32 	%r57, %r1, %r56, %r2;
	ld.shared.f32 	%f79, [_ZZ9calc_funciPfPiPKfiE11cache_image];
	cvta.to.global.u64 	%rd15, %rd2;
	mul.wide.u32 	%rd16, %r57, 4;
	add.s64 	%rd17, %rd15, %rd16;
	st.global.f32 	[%rd17], %f79;
	ld.shared.u32 	%r58, [_ZZ9calc_funciPfPiPKfiE11cache_point];
	cvta.to.global.u64 	%rd18, %rd3;
	add.s64 	%rd19, %rd18, %rd16;
	st.global.u32 	[%rd19], %r58;
$L__BB2_15:
	ret;

}
	// .globl	_Z3addPfPiS_S0_
.visible .entry _Z3addPfPiS_S0_(
	.param .u64 .ptr .align 1 _Z3addPfPiS_S0__param_0,
	.param .u64 .ptr .align 1 _Z3addPfPiS_S0__param_1,
	.param .u64 .ptr .align 1 _Z3addPfPiS_S0__param_2,
	.param .u64 .ptr .align 1 _Z3addPfPiS_S0__param_3
)
{
	.reg .pred 	%p<3>;
	.reg .b32 	%r<13>;
	.reg .b32 	%f<4>;
	.reg .b64 	%rd<14>;

	ld.param.u64 	%rd5, [_Z3addPfPiS_S0__param_0];
	ld.param.u64 	%rd6, [_Z3addPfPiS_S0__param_1];
	ld.param.u64 	%rd7, [_Z3addPfPiS_S0__param_2];
	ld.param.u64 	%rd8, [_Z3addPfPiS_S0__param_3];
	mov.u32 	%r6, %tid.x;
	mov.u32 	%r7, %ctaid.x;
	mov.u32 	%r1, %ntid.x;
	mad.lo.s32 	%r12, %r7, %r1, %r6;
	setp.gt.s32 	%p1, %r12, 4194303;
	@%p1 bra 	$L__BB3_3;
	mov.u32 	%r8, %nctaid.x;
	mul.lo.s32 	%r3, %r1, %r8;
	cvta.to.global.u64 	%rd1, %rd7;
	cvta.to.global.u64 	%rd2, %rd5;
	cvta.to.global.u64 	%rd3, %rd8;
	cvta.to.global.u64 	%rd4, %rd6;
$L__BB3_2:
	mul.wide.s32 	%rd9, %r12, 4;
	add.s64 	%rd10, %rd1, %rd9;
	ld.global.f32 	%f1, [%rd10];
	add.s64 	%rd11, %rd2, %rd9;
	ld.global.f32 	%f2, [%rd11];
	add.f32 	%f3, %f1, %f2;
	st.global.f32 	[%rd11], %f3;
	add.s64 	%rd12, %rd3, %rd9;
	ld.global.u32 	%r9, [%rd12];
	add.s64 	%rd13, %rd4, %rd9;
	ld.global.u32 	%r10, [%rd13];
	add.s32 	%r11, %r10, %r9;
	st.global.u32 	[%rd13], %r11;
	add.s32 	%r12, %r12, %r3;
	setp.lt.s32 	%p2, %r12, 4194304;
	@%p2 bra 	$L__BB3_2;
$L__BB3_3:
	ret;

}


// ===== COMPILED SASS (sm_100) =====

	.target	sm_100

	.elftype	@"ET_EXEC"


//--------------------- .note.nv.tkinfo           --------------------------
	.section	.note.nv.tkinfo,"",@"SHT_NOTE"
	.sectionflags	@"SHF_NOTE_NV_TKINFO"
	.tkinfo
        /*0018*/ 	.word	0x00000002
        /*0030*/ 	.string	""
        /*0030*/ 	.string	"ptxas"
        /*0030*/ 	.string	"Cuda compilation tools, release 13.0, V13.0.88"
        /*0030*/ 	.string	"Build cuda_13.0.r13.0/compiler.36424714_0"
        /*0030*/ 	.string	"-arch sm_100 -m 64 "



//--------------------- .note.nv.cuinfo           --------------------------
	.section	.note.nv.cuinfo,"",@"SHT_NOTE"
	.sectionflags	@"SHF_NOTE_NV_CUINFO"
        /*0018*/ 	.short	0x0002
        /*001a*/ 	.short	0x0064
        /*001c*/ 	.short	0x0082
	.zero		2


//--------------------- .nv.info                  --------------------------
	.section	.nv.info,"",@"SHT_CUDA_INFO"
	.align	4


	//----- nvinfo : EIATTR_REGCOUNT
	.align		4
        /*0000*/ 	.byte	0x04, 0x2f
        /*0002*/ 	.short	(.L_4 - .L_3)
	.align		4
.L_3:
        /*0004*/ 	.word	index@(_Z7kernel3PfPs)
        /*0008*/ 	.word	0x00000020


	//----- nvinfo : EIATTR_FRAME_SIZE
	.align		4
.L_4:
        /*000c*/ 	.byte	0x04, 0x11
        /*000e*/ 	.short	(.L_6 - .L_5)
	.align		4
.L_5:
        /*0010*/ 	.word	index@(_Z7kernel3PfPs)
        /*0014*/ 	.word	0x000057e8


	//----- nvinfo : EIATTR_REGCOUNT
	.align		4
.L_6:
        /*0018*/ 	.byte	0x04, 0x2f
        /*001a*/ 	.short	(.L_8 - .L_7)
	.align		4
.L_7:
        /*001c*/ 	.word	index@(_Z11filter_funcPfPs)
        /*0020*/ 	.word	0x0000001a


	//----- nvinfo : EIATTR_FRAME_SIZE
	.align		4
.L_8:
        /*0024*/ 	.byte	0x04, 0x11
        /*0026*/ 	.short	(.L_10 - .L_9)
	.align		4
.L_9:
        /*0028*/ 	.word	index@(_Z11filter_funcPfPs)
        /*002c*/ 	.word	0x00000000


	//----- nvinfo : EIATTR_REGCOUNT
	.align		4
.L_10:
        /*0030*/ 	.byte	0x04, 0x2f
        /*0032*/ 	.short	(.L_12 - .L_11)
	.align		4
.L_11:
        /*0034*/ 	.word	index@(_Z9calc_funciPfPiPKfi)
        /*0038*/ 	.word	0x0000001f


	//----- nvinfo : EIATTR_FRAME_SIZE
	.align		4
.L_12:
        /*003c*/ 	.byte	0x04, 0x11
        /*003e*/ 	.short	(.L_14 - .L_13)
	.align		4
.L_13:
        /*0040*/ 	.word	index@($__internal_1_$__cuda_sm3x_div_rn_noftz_f32_slowpath)
        /*0044*/ 	.word	0x00000000


	//----- nvinfo : EIATTR_FRAME_SIZE
	.align		4
.L_14:
        /*0048*/ 	.byte	0x04, 0x11
        /*004a*/ 	.short	(.L_16 - .L_15)
	.align		4
.L_15:
        /*004c*/ 	.word	index@($__internal_0_$__cuda_sm20_sqrt_rn_f32_slowpath)
        /*0050*/ 	.word	0x00000000


	//----- nvinfo : EIATTR_FRAME_SIZE
	.align		4
.L_16:
        /*0054*/ 	.byte	0x04, 0x11
        /*0056*/ 	.short	(.L_18 - .L_17)
	.align		4
.L_17:
        /*0058*/ 	.word	index@(_Z9calc_funciPfPiPKfi)
        /*005c*/ 	.word	0x00000000


	//----- nvinfo : EIATTR_REGCOUNT
	.align		4
.L_18:
        /*0060*/ 	.byte	0x04, 0x2f
        /*0062*/ 	.short	(.L_20 - .L_19)
	.align		4
.L_19:
        /*0064*/ 	.word	index@(_Z3addPfPiS_S0_)
        /*0068*/ 	.word	0x00000012


	//----- nvinfo : EIATTR_FRAME_SIZE
	.align		4
.L_20:
        /*006c*/ 	.byte	0x04, 0x11
        /*006e*/ 	.short	(.L_22 - .L_21)
	.align		4
.L_21:
        /*0070*/ 	.word	index@(_Z3addPfPiS_S0_)
        /*0074*/ 	.word	0x00000000


	//----- nvinfo : EIATTR_MIN_STACK_SIZE
	.align		4
.L_22:
        /*0078*/ 	.byte	0x04, 0x12
        /*007a*/ 	.short	(.L_24 - .L_23)
	.align		4
.L_23:
        /*007c*/ 	.word	index@(_Z3addPfPiS_S0_)
        /*0080*/ 	.word	0x00000000


	//----- nvinfo : EIATTR_MIN_STACK_SIZE
	.align		4
.L_24:
        /*0084*/ 	.byte	0x04, 0x12
        /*0086*/ 	.short	(.L_26 - .L_25)
	.align		4
.L_25:
        /*0088*/ 	.word	index@(_Z9calc_funciPfPiPKfi)
        /*008c*/ 	.word	0x00000000


	//----- nvinfo : EIATTR_MIN_STACK_SIZE
	.align		4
.L_26:
        /*0090*/ 	.byte	0x04, 0x12
        /*0092*/ 	.short	(.L_28 - .L_27)
	.align		4
.L_27:
        /*0094*/ 	.word	index@(_Z11filter_funcPfPs)
        /*0098*/ 	.word	0x00000000


	//----- nvinfo : EIATTR_MIN_STACK_SIZE
	.align		4
.L_28:
        /*009c*/ 	.byte	0x04, 0x12
        /*009e*/ 	.short	(.L_30 - .L_29)
	.align		4
.L_29:
        /*00a0*/ 	.word	index@(_Z7kernel3PfPs)
        /*00a4*/ 	.word	0x000057e8
.L_30:


//--------------------- .nv.compat                --------------------------
	.section	.nv.compat,"",@"SHT_CUDA_COMPAT_INFO"
	.align	4
        /*0000*/ 	.byte	0x02, 0x09, 0x00, 0x00, 0x02, 0x02, 0x01, 0x00, 0x02, 0x05, 0x05, 0x00, 0x03, 0x07, 0x01, 0x01
        /*0010*/ 	.byte	0x02, 0x03, 0x00, 0x00, 0x02, 0x06, 0x01, 0x00, 0x04, 0x0b, 0x08, 0x00, 0x01, 0x00, 0x00, 0x00
        /*0020*/ 	.byte	0x00, 0x00, 0x00, 0x00


//--------------------- .nv.info._Z3addPfPiS_S0_  --------------------------
	.section	.nv.info._Z3addPfPiS_S0_,"",@"SHT_CUDA_INFO"
	.sectionflags	@""
	.align	4


	//----- nvinfo : EIATTR_CUDA_API_VERSION
	.align		4
        /*0000*/ 	.byte	0x04, 0x37
        /*0002*/ 	.short	(.L_32 - .L_31)
.L_31:
        /*0004*/ 	.word	0x00000082


	//----- nvinfo : EIATTR_KPARAM_INFO
	.align		4
.L_32:
        /*0008*/ 	.byte	0x04, 0x17
        /*000a*/ 	.short	(.L_34 - .L_33)
.L_33:
        /*000c*/ 	.word	0x00000000
        /*0010*/ 	.short	0x0003
        /*0012*/ 	.short	0x0018
        /*0014*/ 	.byte	0x00, 0xf5, 0x21, 0x00


	//----- nvinfo : EIATTR_KPARAM_INFO
	.align		4
.L_34:
        /*0018*/ 	.byte	0x04, 0x17
        /*001a*/ 	.short	(.L_36 - .L_35)
.L_35:
        /*001c*/ 	.word	0x00000000
        /*0020*/ 	.short	0x0002
        /*0022*/ 	.short	0x0010
        /*0024*/ 	.byte	0x00, 0xf5, 0x21, 0x00


	//----- nvinfo : EIATTR_KPARAM_INFO
	.align		4
.L_36:
        /*0028*/ 	.byte	0x04, 0x17
        /*002a*/ 	.short	(.L_38 - .L_37)
.L_37:
        /*002c*/ 	.word	0x00000000
        /*0030*/ 	.short	0x0001
        /*0032*/ 	.short	0x0008
        /*0034*/ 	.byte	0x00, 0xf5, 0x21, 0x00


	//----- nvinfo : EIATTR_KPARAM_INFO
	.align		4
.L_38:
        /*0038*/ 	.byte	0x04, 0x17
        /*003a*/ 	.short	(.L_40 - .L_39)
.L_39:
        /*003c*/ 	.word	0x00000000
        /*0040*/ 	.short	0x0000
        /*0042*/ 	.short	0x0000
        /*0044*/ 	.byte	0x00, 0xf5, 0x21, 0x00


	//----- nvinfo : EIATTR_SPARSE_MMA_MASK
	.align		4
.L_40:
        /*0048*/ 	.byte	0x03, 0x50
        /*004a*/ 	.short	0x0000


	//----- nvinfo : EIATTR_MAXREG_COUNT
	.align		4
        /*004c*/ 	.byte	0x03, 0x1b
        /*004e*/ 	.short	0x00ff


	//----- nvinfo : EIATTR_MERCURY_ISA_VERSION
	.align		4
        /*0050*/ 	.byte	0x03, 0x5f
        /*0052*/ 	.short	0x0101


	//----- nvinfo : EIATTR_VRC_CTA_INIT_COUNT
	.align		4
        /*0054*/ 	.byte	0x02, 0x4a
	.zero		1
	.zero		1


	//----- nvinfo : EIATTR_EXIT_INSTR_OFFSETS
	.align		4
        /*0058*/ 	.byte	0x04, 0x1c
        /*005a*/ 	.short	(.L_42 - .L_41)


	//   ....[0]....
.L_41:
        /*005c*/ 	.word	0x00000060


	//   ....[1]....
        /*0060*/ 	.word	0x000001d0


	//----- nvinfo : EIATTR_CRS_STACK_SIZE
	.align		4
.L_42:
        /*0064*/ 	.byte	0x04, 0x1e
        /*0066*/ 	.short	(.L_44 - .L_43)
.L_43:
        /*0068*/ 	.word	0x00000000


	//----- nvinfo : EIATTR_CBANK_PARAM_SIZE
	.align		4
.L_44:
        /*006c*/ 	.byte	0x03, 0x19
        /*006e*/ 	.short	0x0020


	//----- nvinfo : EIATTR_PARAM_CBANK
	.align		4
        /*0070*/ 	.byte	0x04, 0x0a
        /*0072*/ 	.short	(.L_46 - .L_45)
	.align		4
.L_45:
        /*0074*/ 	.word	index@(.nv.constant0._Z3addPfPiS_S0_)
        /*0078*/ 	.short	0x0380
        /*007a*/ 	.short	0x0020


	//----- nvinfo : EIATTR_SW_WAR
	.align		4
.L_46:
        /*007c*/ 	.byte	0x04, 0x36
        /*007e*/ 	.short	(.L_48 - .L_47)
.L_47:
        /*0080*/ 	.word	0x00000008
.L_48:


//--------------------- .nv.info._Z9calc_funciPfPiPKfi --------------------------
	.section	.nv.info._Z9calc_funciPfPiPKfi,"",@"SHT_CUDA_INFO"
	.sectionflags	@""
	.align	4


	//----- nvinfo : EIATTR_CUDA_API_VERSION
	.align		4
        /*0000*/ 	.byte	0x04, 0x37
        /*0002*/ 	.short	(.L_50 - .L_49)
.L_49:
        /*0004*/ 	.word	0x00000082


	//----- nvinfo : EIATTR_KPARAM_INFO
	.align		4
.L_50:
        /*0008*/ 	.byte	0x04, 0x17
        /*000a*/ 	.short	(.L_52 - .L_51)
.L_51:
        /*000c*/ 	.word	0x00000000
        /*0010*/ 	.short	0x0004
        /*0012*/ 	.short	0x0020
        /*0014*/ 	.byte	0x00, 0xf0, 0x11, 0x00


	//----- nvinfo : EIATTR_KPARAM_INFO
	.align		4
.L_52:
        /*0018*/ 	.byte	0x04, 0x17
        /*001a*/ 	.short	(.L_54 - .L_53)
.L_53:
        /*001c*/ 	.word	0x00000000
        /*0020*/ 	.short	0x0003
        /*0022*/ 	.short	0x0018
        /*0024*/ 	.byte	0x00, 0xf5, 0x21, 0x00


	//----- nvinfo : EIATTR_KPARAM_INFO
	.align		4
.L_54:
        /*0028*/ 	.byte	0x04, 0x17
        /*002a*/ 	.short	(.L_56 - .L_55)
.L_55:
        /*002c*/ 	.word	0x00000000
        /*0030*/ 	.short	0x0002
        /*0032*/ 	.short	0x0010
        /*0034*/ 	.byte	0x00, 0xf5, 0x21, 0x00


	//----- nvinfo : EIATTR_KPARAM_INFO
	.align		4
.L_56:
        /*0038*/ 	.byte	0x04, 0x17
        /*003a*/ 	.short	(.L_58 - .L_57)
.L_57:
        /*003c*/ 	.word	0x00000000
        /*0040*/ 	.short	0x0001
        /*0042*/ 	.short	0x0008
        /*0044*/ 	.byte	0x00, 0xf5, 0x21, 0x00


	//----- nvinfo : EIATTR_KPARAM_INFO
	.align		4
.L_58:
        /*0048*/ 	.byte	0x04, 0x17
        /*004a*/ 	.short	(.L_60 - .L_59)
.L_59:
        /*004c*/ 	.word	0x00000000
        /*0050*/ 	.short	0x0000
        /*0052*/ 	.short	0x0000
        /*0054*/ 	.byte	0x00, 0xf0, 0x11, 0x00


	//----- nvinfo : EIATTR_SPARSE_MMA_MASK
	.align		4
.L_60:
        /*0058*/ 	.byte	0x03, 0x50
        /*005a*/ 	.short	0x0000


	//----- nvinfo : EIATTR_MAXREG_COUNT
	.align		4
        /*005c*/ 	.byte	0x03, 0x1b
        /*005e*/ 	.short	0x00ff


	//----- nvinfo : EIATTR_NUM_BARRIERS
	.align		4
        /*0060*/ 	.byte	0x02, 0x4c
        /*0062*/ 	.byte	0x01
	.zero		1


	//----- nvinfo : EIATTR_MERCURY_ISA_VERSION
	.align		4
        /*0064*/ 	.byte	0x03, 0x5f
        /*0066*/ 	.short	0x0101


	//----- nvinfo : EIATTR_VRC_CTA_INIT_COUNT
	.align		4
        /*0068*/ 	.byte	0x02, 0x4a
	.zero		1
	.zero		1


	//----- nvinfo : EIATTR_EXIT_INSTR_OFFSETS
	.align		4
        /*006c*/ 	.byte	0x04, 0x1c
        /*006e*/ 	.short	(.L_62 - .L_61)


	//   ....[0]....
.L_61:
        /*0070*/ 	.word	0x00000080


	//   ....[1]....
        /*0074*/ 	.word	0x00001060


	//   ....[2]....
        /*0078*/ 	.word	0x00001140


	//----- nvinfo : EIATTR_CRS_STACK_SIZE
	.align		4
.L_62:
        /*007c*/ 	.byte	0x04, 0x1e
        /*007e*/ 	.short	(.L_64 - .L_63)
.L_63:
        /*0080*/ 	.word	0x00000000


	//----- nvinfo : EIATTR_CBANK_PARAM_SIZE
	.align		4
.L_64:
        /*0084*/ 	.byte	0x03, 0x19
        /*0086*/ 	.short	0x0024


	//----- nvinfo : EIATTR_PARAM_CBANK
	.align		4
        /*0088*/ 	.byte	0x04, 0x0a
        /*008a*/ 	.short	(.L_66 - .L_65)
	.align		4
.L_65:
        /*008c*/ 	.word	index@(.nv.constant0._Z9calc_funciPfPiPKfi)
        /*0090*/ 	.short	0x0380
        /*0092*/ 	.short	0x0024


	//----- nvinfo : EIATTR_SW_WAR
	.align		4
.L_66:
        /*0094*/ 	.byte	0x04, 0x36
        /*0096*/ 	.short	(.L_68 - .L_67)
.L_67:
        /*0098*/ 	.word	0x00000008
.L_68:


//--------------------- .nv.info._Z11filter_funcPfPs --------------------------
	.section	.nv.info._Z11filter_funcPfPs,"",@"SHT_CUDA_INFO"
	.sectionflags	@""
	.align	4


	//----- nvinfo : EIATTR_CUDA_API_VERSION
	.align		4
        /*0000*/ 	.byte	0x04, 0x37
        /*0002*/ 	.short	(.L_70 - .L_69)
.L_69:
        /*0004*/ 	.word	0x00000082


	//----- nvinfo : EIATTR_KPARAM_INFO
	.align		4
.L_70:
        /*0008*/ 	.byte	0x04, 0x17
        /*000a*/ 	.short	(.L_72 - .L_71)
.L_71:
        /*000c*/ 	.word	0x00000000
        /*0010*/ 	.short	0x0001
        /*0012*/ 	.short	0x0008
        /*0014*/ 	.byte	0x00, 0xf5, 0x21, 0x00


	//----- nvinfo : EIATTR_KPARAM_INFO
	.align		4
.L_72:
        /*0018*/ 	.byte	0x04, 0x17
        /*001a*/ 	.short	(.L_74 - .L_73)
.L_73:
        /*001c*/ 	.word	0x00000000
        /*0020*/ 	.short	0x0000
        /*0022*/ 	.short	0x0000
        /*0024*/ 	.byte	0x00, 0xf5, 0x21, 0x00


	//----- nvinfo : EIATTR_SPARSE_MMA_MASK
	.align		4
.L_74:
        /*0028*/ 	.byte	0x03, 0x50
        /*002a*/ 	.short	0x0000


	//----- nvinfo : EIATTR_MAXREG_COUNT
	.align		4
        /*002c*/ 	.byte	0x03, 0x1b
        /*002e*/ 	.short	0x00ff


	//----- nvinfo : EIATTR_MERCURY_ISA_VERSION
	.align		4
        /*0030*/ 	.byte	0x03, 0x5f
        /*0032*/ 	.short	0x0101


	//----- nvinfo : EIATTR_VRC_CTA_INIT_COUNT
	.align		4
        /*0034*/ 	.byte	0x02, 0x4a
	.zero		1
	.zero		1


	//----- nvinfo : EIATTR_EXIT_INSTR_OFFSETS
	.align		4
        /*0038*/ 	.byte	0x04, 0x1c
        /*003a*/ 	.short	(.L_76 - .L_75)


	//   ....[0]....
.L_75:
        /*003c*/ 	.word	0x00000f60


	//----- nvinfo : EIATTR_CBANK_PARAM_SIZE
	.align		4
.L_76:
        /*0040*/ 	.byte	0x03, 0x19
        /*0042*/ 	.short	0x0010


	//----- nvinfo : EIATTR_PARAM_CBANK
	.align		4
        /*0044*/ 	.byte	0x04, 0x0a
        /*0046*/ 	.short	(.L_78 - .L_77)
	.align		4
.L_77:
        /*0048*/ 	.word	index@(.nv.constant0._Z11filter_funcPfPs)
        /*004c*/ 	.short	0x0380
        /*004e*/ 	.short	0x0010


	//----- nvinfo : EIATTR_SW_WAR
	.align		4
.L_78:
        /*0050*/ 	.byte	0x04, 0x36
        /*0052*/ 	.short	(.L_80 - .L_79)
.L_79:
        /*0054*/ 	.word	0x00000008
.L_80:


//--------------------- .nv.info._Z7kernel3PfPs   --------------------------
	.section	.nv.info._Z7kernel3PfPs,"",@"SHT_CUDA_INFO"
	.sectionflags	@""
	.align	4


	//----- nvinfo : EIATTR_CUDA_API_VERSION
	.align		4
        /*0000*/ 	.byte	0x04, 0x37
        /*0002*/ 	.short	(.L_82 - .L_81)
.L_81:
        /*0004*/ 	.word	0x00000082


	//----- nvinfo : EIATTR_KPARAM_INFO
	.align		4
.L_82:
        /*0008*/ 	.byte	0x04, 0x17
        /*000a*/ 	.short	(.L_84 - .L_83)
.L_83:
        /*000c*/ 	.word	0x00000000
        /*0010*/ 	.short	0x0001
        /*0012*/ 	.short	0x0008
        /*0014*/ 	.byte	0x00, 0xf5, 0x21, 0x00


	//----- nvinfo : EIATTR_KPARAM_INFO
	.align		4
.L_84:
        /*0018*/ 	.byte	0x04, 0x17
        /*001a*/ 	.short	(.L_86 - .L_85)
.L_85:
        /*001c*/ 	.word	0x00000000
        /*0020*/ 	.short	0x0000
        /*0022*/ 	.short	0x0000
        /*0024*/ 	.byte	0x00, 0xf5, 0x21, 0x00


	//----- nvinfo : EIATTR_SPARSE_MMA_MASK
	.align		4
.L_86:
        /*0028*/ 	.byte	0x03, 0x50
        /*002a*/ 	.short	0x0000


	//----- nvinfo : EIATTR_MAXREG_COUNT
	.align		4
        /*002c*/ 	.byte	0x03, 0x1b
        /*002e*/ 	.short	0x00ff


	//----- nvinfo : EIATTR_MERCURY_ISA_VERSION
	.align		4
        /*0030*/ 	.byte	0x03, 0x5f
        /*0032*/ 	.short	0x0101


	//----- nvinfo : EIATTR_VRC_CTA_INIT_COUNT
	.align		4
        /*0034*/ 	.byte	0x02, 0x4a
	.zero		1
	.zero		1


	//----- nvinfo : EIATTR_EXIT_INSTR_OFFSETS
	.align		4
        /*0038*/ 	.byte	0x04, 0x1c
        /*003a*/ 	.short	(.L_88 - .L_87)


	//   ....[0]....
.L_87:
        /*003c*/ 	.word	0x00000090


	//   ....[1]....
        /*0040*/ 	.word	0x000021e0


	//----- nvinfo : EIATTR_CBANK_PARAM_SIZE
	.align		4
.L_88:
        /*0044*/ 	.byte	0x03, 0x19
        /*0046*/ 	.short	0x0010


	//----- nvinfo : EIATTR_PARAM_CBANK
	.align		4
        /*0048*/ 	.byte	0x04, 0x0a
        /*004a*/ 	.short	(.L_90 - .L_89)
	.align		4
.L_89:
        /*004c*/ 	.word	index@(.nv.constant0._Z7kernel3PfPs)
        /*0050*/ 	.short	0x0380
        /*0052*/ 	.short	0x0010


	//----- nvinfo : EIATTR_SW_WAR
	.align		4
.L_90:
        /*0054*/ 	.byte	0x04, 0x36
        /*0056*/ 	.short	(.L_92 - .L_91)
.L_91:
        /*0058*/ 	.word	0x00000008
.L_92:


//--------------------- .nv.callgraph             --------------------------
	.section	.nv.callgraph,"",@"SHT_CUDA_CALLGRAPH"
	.align	4
	.sectionentsize	8
	.align		4
        /*0000*/ 	.word	0x00000000
	.align		4
        /*0004*/ 	.word	0xffffffff
	.align		4
        /*0008*/ 	.word	0x00000000
	.align		4
        /*000c*/ 	.word	0xfffffffe
	.align		4
        /*0010*/ 	.word	0x00000000
	.align		4
        /*0014*/ 	.word	0xfffffffd
	.align		4
        /*0018*/ 	.word	0x00000000
	.align		4
        /*001c*/ 	.word	0xfffffffc


//--------------------- .nv.constant4             --------------------------
	.section	.nv.constant4,"a",@progbits
	.align	8
	.align		8
.nv.constant4:
        /*0000*/ 	.dword	dev_ele_coord_x
	.align		8
        /*0008*/ 	.dword	dev_ele_coord_y
	.align		8
        /*0010*/ 	.dword	dev_filter_data


//--------------------- .text._Z3addPfPiS_S0_     --------------------------
	.section	.text._Z3addPfPiS_S0_,"ax",@progbits
	.align	128
        .global         _Z3addPfPiS_S0_
        .type           _Z3addPfPiS_S0_,@function
        .size           _Z3addPfPiS_S0_,(.L_x_59 - _Z3addPfPiS_S0_)
        .other          _Z3addPfPiS_S0_,@"STO_CUDA_ENTRY STV_DEFAULT"
_Z3addPfPiS_S0_:
.text._Z3addPfPiS_S0_:
[----:B------:R-:W-:Y:S01]  /*0000*/  LDC R1, c[0x0][0x37c] ;  /* 0x0000df00ff017b82 */ /* 0x000fe20000000800 */
[----:B------:R-:W0:Y:S07]  /*0010*/  S2R R0, SR_TID.X ;  /* 0x0000000000007919 */ /* 0x000e2e0000002100 */
[----:B------:R-:W0:Y:S08]  /*0020*/  S2UR UR4, SR_CTAID.X ;  /* 0x00000000000479c3 */ /* 0x000e300000002500 */
[----:B------:R-:W0:Y:S02]  /*0030*/  LDC R11, c[0x0][0x360] ;  /* 0x0000d800ff0b7b82 */ /* 0x000e240000000800 */
[----:B0-----:R-:W-:-:S05]  /*0040*/  IMAD R0, R11, UR4, R0 ;  /* 0x000000040b007c24 */ /* 0x001fca000f8e0200 */
[----:B------:R-:W-:-:S13]  /*0050*/  ISETP.GT.AND P0, PT, R0, 0x3fffff, PT ;  /* 0x003fffff0000780c */ /* 0x000fda0003f04270 */
[----:B------:R-:W-:Y:S05]  /*0060*/  @P0 EXIT ;  /* 0x000000000000094d */ /* 0x000fea0003800000 */
[----:B------:R-:W0:Y:S01]  /*0070*/  LDCU UR4, c[0x0][0x370] ;  /* 0x00006e00ff0477ac */ /* 0x000e220008000800 */
[----:B------:R-:W1:Y:S01]  /*0080*/  LDCU.64 UR6, c[0x0][0x358] ;  /* 0x00006b00ff0677ac */ /* 0x000e620008000a00 */
[----:B0-----:R-:W-:-:S07]  /*0090*/  IMAD R11, R11, UR4, RZ ;  /* 0x000000040b0b7c24 */ /* 0x001fce000f8e02ff */
.L_x_0:
[----:B0-----:R-:W0:Y:S08]  /*00a0*/  LDC.64 R2, c[0x0][0x390] ;  /* 0x0000e400ff027b82 */ /* 0x001e300000000a00 */
[----:B------:R-:W2:Y:S08]  /*00b0*/  LDC.64 R4, c[0x0][0x380] ;  /* 0x0000e000ff047b82 */ /* 0x000eb00000000a00 */
[----:B------:R-:W3:Y:S01]  /*00c0*/  LDC.64 R6, c[0x0][0x398] ;  /* 0x0000e600ff067b82 */ /* 0x000ee20000000a00 */
[----:B0-----:R-:W-:-:S07]  /*00d0*/  IMAD.WIDE R2, R0, 0x4, R2 ;  /* 0x0000000400027825 */ /* 0x001fce00078e0202 */
[----:B------:R-:W0:Y:S01]  /*00e0*/  LDC.64 R8, c[0x0][0x388] ;  /* 0x0000e200ff087b82 */ /* 0x000e220000000a00 */
[----:B-1----:R-:W4:Y:S01]  /*00f0*/  LDG.E R2, desc[UR6][R2.64] ;  /* 0x0000000602027981 */ /* 0x002f22000c1e1900 */
[----:B--2---:R-:W-:-:S05]  /*0100*/  IMAD.WIDE R4, R0, 0x4, R4 ;  /* 0x0000000400047825 */ /* 0x004fca00078e0204 */
[----:B------:R-:W4:Y:S01]  /*0110*/  LDG.E R13, desc[UR6][R4.64] ;  /* 0x00000006040d7981 */ /* 0x000f22000c1e1900 */
[----:B---3--:R-:W-:-:S04]  /*0120*/  IMAD.WIDE R6, R0, 0x4, R6 ;  /* 0x0000000400067825 */ /* 0x008fc800078e0206 */
[----:B0-----:R-:W-:-:S04]  /*0130*/  IMAD.WIDE R8, R0, 0x4, R8 ;  /* 0x0000000400087825 */ /* 0x001fc800078e0208 */
[----:B----4-:R-:W-:-:S05]  /*0140*/  FADD R13, R2, R13 ;  /* 0x0000000d020d7221 */ /* 0x010fca0000000000 */
[----:B------:R0:W-:Y:S04]  /*0150*/  STG.E desc[UR6][R4.64], R13 ;  /* 0x0000000d04007986 */ /* 0x0001e8000c101906 */
[----:B------:R-:W2:Y:S04]  /*0160*/  LDG.E R6, desc[UR6][R6.64] ;  /* 0x0000000606067981 */ /* 0x000ea8000c1e1900 */
[----:B------:R-:W2:Y:S01]  /*0170*/  LDG.E R15, desc[UR6][R8.64] ;  /* 0x00000006080f7981 */ /* 0x000ea2000c1e1900 */
[----:B------:R-:W-:-:S04]  /*0180*/  IADD3 R0, PT, PT, R11, R0, RZ ;  /* 0x000000000b007210 */ /* 0x000fc80007ffe0ff */
[----:B------:R-:W-:Y:S02]  /*0190*/  ISETP.GE.AND P0, PT, R0, 0x400000, PT ;  /* 0x004000000000780c */ /* 0x000fe40003f06270 */
[----:B--2---:R-:W-:-:S05]  /*01a0*/  IADD3 R15, PT, PT, R6, R15, RZ ;  /* 0x0000000f060f7210 */ /* 0x004fca0007ffe0ff */
[----:B------:R0:W-:Y:S06]  /*01b0*/  STG.E desc[UR6][R8.64], R15 ;  /* 0x0000000f08007986 */ /* 0x0001ec000c101906 */
[----:B------:R-:W-:Y:S05]  /*01c0*/  @!P0 BRA `(.L_x_0) ;  /* 0xfffffffc00b48947 */ /* 0x000fea000383ffff */
[----:B------:R-:W-:Y:S05]  /*01d0*/  EXIT ;  /* 0x000000000000794d */ /* 0x000fea0003800000 */
.L_x_1:
[----:B------:R-:W-:-:S00]  /*01e0*/  BRA `(.L_x_1) ;  /* 0xfffffffc00fc7947 */ /* 0x000fc0000383ffff */
[----:B------:R-:W-:-:S00]  /*01f0*/  NOP ;  /* 0x0000000000007918 */ /* 0x000fc00000000000 */
        /* <DEDUP_REMOVED lines=8> */
.L_x_59:


//--------------------- .text._Z9calc_funciPfPiPKfi --------------------------
	.section	.text._Z9calc_funciPfPiPKfi,"ax",@progbits
	.align	128
        .global         _Z9calc_funciPfPiPKfi
        .type           _Z9calc_funciPfPiPKfi,@function
        .size           _Z9calc_funciPfPiPKfi,(.L_x_58 - _Z9calc_funciPfPiPKfi)
        .other          _Z9calc_funciPfPiPKfi,@"STO_CUDA_ENTRY STV_DEFAULT"
_Z9calc_funciPfPiPKfi:
.text._Z9calc_funciPfPiPKfi:
[----:B------:R-:W-:Y:S01]  /*0000*/  LDC R1, c[0x0][0x37c] ;  /* 0x0000df00ff017b82 */ /* 0x000fe20000000800 */
[----:B------:R-:W0:Y:S01]  /*0010*/  S2R R0, SR_CTAID.Y ;  /* 0x0000000000007919 */ /* 0x000e220000002600 */
[----:B------:R-:W1:Y:S01]  /*0020*/  LDCU UR4, c[0x0][0x380] ;  /* 0x00007000ff0477ac */ /* 0x000e620008000800 */
[----:B------:R-:W0:Y:S01]  /*0030*/  S2R R3, SR_CTAID.X ;  /* 0x0000000000037919 */ /* 0x000e220000002500 */
[----:B------:R-:W2:Y:S01]  /*0040*/  S2R R2, SR_TID.X ;  /* 0x0000000000027919 */ /* 0x000ea20000002100 */
[----:B-1----:R-:W-:Y:S02]  /*0050*/  MOV R4, UR4 ;  /* 0x0000000400047c02 */ /* 0x002fe40008000f00 */
[----:B0-----:R-:W-:-:S04]  /*0060*/  LOP3.LUT P0, RZ, R0, 0x7ffff800, R3, 0xc8, !PT ;  /* 0x7ffff80000ff7812 */ /* 0x001fc8000780c803 */
[----:B--2---:R-:W-:-:S13]  /*0070*/  ISETP.GT.U32.OR P0, PT, R2, 0x1ff, P0 ;  /* 0x000001ff0200780c */ /* 0x004fda0000704470 */
[----:B------:R-:W-:Y:S05]  /*0080*/  @P0 EXIT ;  /* 0x000000000000094d */ /* 0x000fea0003800000 */
[----:B------:R-:W0:Y:S01]  /*0090*/  LDCU UR4, c[0x0][0x3a0] ;  /* 0x00007400ff0477ac */ /* 0x000e220008000800 */
[----:B------:R-:W-:Y:S01]  /*00a0*/  I2FP.F32.U32 R5, R3 ;  /* 0x0000000300057245 */ /* 0x000fe20000201000 */
[----:B------:R-:W-:Y:S01]  /*00b0*/  IMAD.MOV.U32 R7, RZ, RZ, 0x38cce66a ;  /* 0x38cce66aff077424 */ /* 0x000fe200078e00ff */
[----:B------:R-:W-:Y:S01]  /*00c0*/  I2FP.F32.U32 R6, R0 ;  /* 0x0000000000067245 */ /* 0x000fe20000201000 */
[----:B------:R-:W-:Y:S01]  /*00d0*/  IMAD.MOV.U32 R8, RZ, RZ, RZ ;  /* 0x000000ffff087224 */ /* 0x000fe200078e00ff */
[----:B------:R-:W1:Y:S01]  /*00e0*/  LDCU.64 UR8, c[0x0][0x358] ;  /* 0x00006b00ff0877ac */ /* 0x000e620008000a00 */
[-C--:B------:R-:W-:Y:S02]  /*00f0*/  FFMA R5, R5, R7.reuse, -0.10000000149011611938 ;  /* 0xbdcccccd05057423 */ /* 0x080fe40000000007 */
[----:B------:R-:W-:Y:S01]  /*0100*/  FFMA R6, R6, R7, -0.10000000149011611938 ;  /* 0xbdcccccd06067423 */ /* 0x000fe20000000007 */
[----:B------:R-:W-:Y:S01]  /*0110*/  HFMA2 R7, -RZ, RZ, 0, 0 ;  /* 0x00000000ff077431 */ /* 0x000fe200000001ff */
[----:B0-----:R-:W-:-:S09]  /*0120*/  UISETP.GE.AND UP0, UPT, UR4, 0x1, UPT ;  /* 0x000000010400788c */ /* 0x001fd2000bf06270 */
[----:B-1----:R-:W-:Y:S05]  /*0130*/  BRA.U !UP0, `(.L_x_2) ;  /* 0x0000000d08407547 */ /* 0x002fea000b800000 */
[----:B------:R-:W-:-:S04]  /*0140*/  FMUL R7, R5, R5 ;  /* 0x0000000505077220 */ /* 0x000fc80000400000 */
[----:B------:R-:W-:-:S04]  /*0150*/  FFMA R16, R6, R6, R7 ;  /* 0x0000000606107223 */ /* 0x000fc80000000007 */
[----:B------:R0:W1:Y:S01]  /*0160*/  MUFU.RSQ R7, R16 ;  /* 0x0000001000077308 */ /* 0x0000620000001400 */
[----:B------:R-:W-:-:S04]  /*0170*/  IADD3 R8, PT, PT, R16, -0xd000000, RZ ;  /* 0xf300000010087810 */ /* 0x000fc80007ffe0ff */
[----:B------:R-:W-:-:S13]  /*0180*/  ISETP.GT.U32.AND P0, PT, R8, 0x727fffff, PT ;  /* 0x727fffff0800780c */ /* 0x000fda0003f04070 */
[----:B01----:R-:W-:Y:S05]  /*0190*/  @!P0 BRA `(.L_x_3) ;  /* 0x0000000000188947 */ /* 0x003fea0003800000 */
[----:B------:R-:W-:Y:S01]  /*01a0*/  BSSY.RECONVERGENT B0, `(.L_x_4) ;  /* 0x0000003000007945 */ /* 0x000fe20003800200 */
[----:B------:R-:W-:-:S07]  /*01b0*/  MOV R26, 0x1d0 ;  /* 0x000001d0001a7802 */ /* 0x000fce0000000f00 */
[----:B------:R-:W-:Y:S05]  /*01c0*/  CALL.REL.NOINC `($__internal_0_$__cuda_sm20_sqrt_rn_f32_slowpath) ;  /* 0x0000000c00e07944 */ /* 0x000fea0003c00000 */
[----:B------:R-:W-:Y:S05]  /*01d0*/  BSYNC.RECONVERGENT B0 ;  /* 0x0000000000007941 */ /* 0x000fea0003800200 */
.L_x_4:
[----:B------:R-:W-:Y:S01]  /*01e0*/  IMAD.MOV.U32 R9, RZ, RZ, R19 ;  /* 0x000000ffff097224 */ /* 0x000fe200078e0013 */
[----:B------:R-:W-:Y:S06]  /*01f0*/  BRA `(.L_x_5) ;  /* 0x0000000000107947 */ /* 0x000fec0003800000 */
.L_x_3:
[----:B------:R-:W-:Y:S01]  /*0200*/  FMUL.FTZ R9, R16, R7 ;  /* 0x0000000710097220 */ /* 0x000fe20000410000 */
[----:B------:R-:W-:-:S03]  /*0210*/  FMUL.FTZ R7, R7, 0.5 ;  /* 0x3f00000007077820 */ /* 0x000fc60000410000 */
[----:B------:R-:W-:-:S04]  /*0220*/  FFMA R16, -R9, R9, R16 ;  /* 0x0000000909107223 */ /* 0x000fc80000000110 */
[----:B------:R-:W-:-:S07]  /*0230*/  FFMA R9, R16, R7, R9 ;  /* 0x0000000710097223 */ /* 0x000fce0000000009 */
.L_x_5:
[----:B------:R-:W0:Y:S01]  /*0240*/  LDC.64 R10, c[0x4][0x8] ;  /* 0x01000200ff0a7b82 */ /* 0x000e220000000a00 */
[----:B------:R-:W1:Y:S01]  /*0250*/  LDCU UR5, c[0x0][0x380] ;  /* 0x00007000ff0577ac */ /* 0x000e620008000800 */
[----:B------:R-:W-:Y:S01]  /*0260*/  FMUL R9, R9, R9 ;  /* 0x0000000909097220 */ /* 0x000fe20000400000 */
[----:B------:R-:W-:Y:S01]  /*0270*/  MOV R8, RZ ;  /* 0x000000ff00087202 */ /* 0x000fe20000000f00 */
[----:B------:R-:W-:Y:S01]  /*0280*/  IMAD.MOV.U32 R7, RZ, RZ, RZ ;  /* 0x000000ffff077224 */ /* 0x000fe200078e00ff */
[----:B------:R-:W2:Y:S03]  /*0290*/  LDCU UR4, c[0x0][0x3a0] ;  /* 0x00007400ff0477ac */ /* 0x000ea60008000800 */
[----:B------:R-:W3:Y:S08]  /*02a0*/  LDC.64 R12, c[0x4][RZ] ;  /* 0x01000000ff0c7b82 */ /* 0x000ef00000000a00 */
[----:B------:R-:W4:Y:S01]  /*02b0*/  LDC.64 R14, c[0x0][0x398] ;  /* 0x0000e600ff0e7b82 */ /* 0x000f220000000a00 */
[----:B-1----:R-:W-:Y:S01]  /*02c0*/  IADD3 R20, PT, PT, R2, UR5, RZ ;  /* 0x0000000502147c10 */ /* 0x002fe2000fffe0ff */
[----:B------:R-:W-:Y:S01]  /*02d0*/  UMOV UR5, 0xfffbf800 ;  /* 0xfffbf80000057882 */ /* 0x000fe20000000000 */
[----:B--2---:R-:W-:-:S12]  /*02e0*/  UIADD3 UR4, UPT, UPT, -UR4, URZ, URZ ;  /* 0x000000ff04047290 */ /* 0x004fd8000fffe1ff */
.L_x_22:
[----:B0-----:R-:W-:-:S04]  /*02f0*/  IMAD.WIDE R18, R4, 0x4, R10 ;  /* 0x0000000404127825 */ /* 0x001fc800078e020a */
[----:B---3--:R-:W-:Y:S02]  /*0300*/  IMAD.WIDE R16, R4, 0x4, R12 ;  /* 0x0000000404107825 */ /* 0x008fe400078e020c */
[----:B------:R-:W2:Y:S04]  /*0310*/  LDG.E R18, desc[UR8][R18.64] ;  /* 0x0000000812127981 */ /* 0x000ea8000c1e1900 */
[----:B------:R-:W3:Y:S01]  /*0320*/  LDG.E R17, desc[UR8][R16.64] ;  /* 0x0000000810117981 */ /* 0x000ee2000c1e1900 */
[----:B------:R-:W-:-:S04]  /*0330*/  UIADD3 UR4, UPT, UPT, UR4, 0x1, URZ ;  /* 0x0000000104047890 */ /* 0x000fc8000fffe0ff */
[----:B------:R-:W-:Y:S01]  /*0340*/  UISETP.NE.AND UP0, UPT, UR4, URZ, UPT ;  /* 0x000000ff0400728c */ /* 0x000fe2000bf05270 */
[----:B--2---:R-:W-:Y:S01]  /*0350*/  FADD R21, -R5, R18 ;  /* 0x0000001205157221 */ /* 0x004fe20000000100 */
[----:B---3--:R-:W-:-:S03]  /*0360*/  FADD R22, -R6, R17 ;  /* 0x0000001106167221 */ /* 0x008fc60000000100 */
[----:B------:R-:W-:Y:S01]  /*0370*/  FMUL R23, R21, R21 ;  /* 0x0000001515177220 */ /* 0x000fe20000400000 */
[----:B------:R-:W-:-:S03]  /*0380*/  VIADD R21, R20, 0x700 ;  /* 0x0000070014157836 */ /* 0x000fc60000000000 */
[----:B------:R-:W-:Y:S02]  /*0390*/  FFMA R25, R22, R22, R23 ;  /* 0x0000001616197223 */ /* 0x000fe40000000017 */
[----:B------:R-:W-:Y:S02]  /*03a0*/  SHF.R.S32.HI R22, RZ, 0x1f, R21 ;  /* 0x0000001fff167819 */ /* 0x000fe40000011415 */
[----:B------:R0:W1:Y:S01]  /*03b0*/  MUFU.RSQ R24, R25 ;  /* 0x0000001900187308 */ /* 0x0000620000001400 */
[----:B------:R-:W-:Y:S02]  /*03c0*/  IADD3 R23, PT, PT, R25, -0xd000000, RZ ;  /* 0xf300000019177810 */ /* 0x000fe40007ffe0ff */
[----:B------:R-:W-:Y:S02]  /*03d0*/  LEA.HI R22, R22, R21, RZ, 0xb ;  /* 0x0000001516167211 */ /* 0x000fe400078f58ff */
[----:B------:R-:W-:Y:S02]  /*03e0*/  ISETP.GT.U32.AND P0, PT, R23, 0x727fffff, PT ;  /* 0x727fffff1700780c */ /* 0x000fe40003f04070 */
[----:B------:R-:W-:-:S05]  /*03f0*/  LOP3.LUT R22, R22, 0xfffff800, RZ, 0xc0, !PT ;  /* 0xfffff80016167812 */ /* 0x000fca00078ec0ff */
[----:B------:R-:W-:-:S06]  /*0400*/  IMAD.IADD R21, R21, 0x1, -R22 ;  /* 0x0000000115157824 */ /* 0x000fcc00078e0a16 */
[----:B01----:R-:W-:Y:S05]  /*0410*/  @!P0 BRA `(.L_x_6) ;  /* 0x00000000001c8947 */ /* 0x003fea0003800000 */
[----:B------:R-:W-:Y:S01]  /*0420*/  BSSY.RECONVERGENT B0, `(.L_x_7) ;  /* 0x0000004000007945 */ /* 0x000fe20003800200 */
[----:B------:R-:W-:Y:S02]  /*0430*/  MOV R16, R25 ;  /* 0x0000001900107202 */ /* 0x000fe40000000f00 */
[----:B------:R-:W-:-:S07]  /*0440*/  MOV R26, 0x460 ;  /* 0x00000460001a7802 */ /* 0x000fce0000000f00 */
[----:B----4-:R-:W-:Y:S05]  /*0450*/  CALL.REL.NOINC `($__internal_0_$__cuda_sm20_sqrt_rn_f32_slowpath) ;  /* 0x0000000c003c7944 */ /* 0x010fea0003c00000 */
[----:B------:R-:W-:Y:S05]  /*0460*/  BSYNC.RECONVERGENT B0 ;  /* 0x0000000000007941 */ /* 0x000fea0003800200 */
.L_x_7:
[----:B------:R-:W-:Y:S01]  /*0470*/  IMAD.MOV.U32 R22, RZ, RZ, R19 ;  /* 0x000000ffff167224 */ /* 0x000fe200078e0013 */
[----:B------:R-:W-:Y:S06]  /*0480*/  BRA `(.L_x_8) ;  /* 0x0000000000107947 */ /* 0x000fec0003800000 */
.L_x_6:
[----:B------:R-:W-:Y:S01]  /*0490*/  FMUL.FTZ R22, R25, R24 ;  /* 0x0000001819167220 */ /* 0x000fe20000410000 */
[----:B------:R-:W-:-:S03]  /*04a0*/  FMUL.FTZ R16, R24, 0.5 ;  /* 0x3f00000018107820 */ /* 0x000fc60000410000 */
[----:B------:R-:W-:-:S04]  /*04b0*/  FFMA R17, -R22, R22, R25 ;  /* 0x0000001616117223 */ /* 0x000fc80000000119 */
[----:B------:R-:W-:-:S07]  /*04c0*/  FFMA R22, R17, R16, R22 ;  /* 0x0000001011167223 */ /* 0x000fce0000000016 */
.L_x_8:
[----:B------:R-:W-:-:S04]  /*04d0*/  IMAD.WIDE R16, R21, 0x4, R10 ;  /* 0x0000000415107825 */ /* 0x000fc800078e020a */
[----:B------:R-:W-:Y:S02]  /*04e0*/  IMAD.WIDE R18, R21, 0x4, R12 ;  /* 0x0000000415127825 */ /* 0x000fe400078e020c */
[----:B------:R-:W2:Y:S04]  /*04f0*/  LDG.E R16, desc[UR8][R16.64] ;  /* 0x0000000810107981 */ /* 0x000ea8000c1e1900 */
[----:B------:R-:W3:Y:S01]  /*0500*/  LDG.E R19, desc[UR8][R18.64] ;  /* 0x0000000812137981 */ /* 0x000ee2000c1e1900 */
[----:B------:R-:W-:Y:S01]  /*0510*/  BSSY.RECONVERGENT B0, `(.L_x_9) ;  /* 0x0000010000007945 */ /* 0x000fe20003800200 */
[----:B--2---:R-:W-:Y:S01]  /*0520*/  FADD R24, -R5, R16 ;  /* 0x0000001005187221 */ /* 0x004fe20000000100 */
[----:B---3--:R-:W-:-:S03]  /*0530*/  FADD R23, -R6, R19 ;  /* 0x0000001306177221 */ /* 0x008fc60000000100 */
[----:B------:R-:W-:-:S04]  /*0540*/  FMUL R24, R24, R24 ;  /* 0x0000001818187220 */ /* 0x000fc80000400000 */
[----:B------:R-:W-:-:S04]  /*0550*/  FFMA R16, R23, R23, R24 ;  /* 0x0000001717107223 */ /* 0x000fc80000000018 */
[----:B------:R0:W1:Y:S01]  /*0560*/  MUFU.RSQ R25, R16 ;  /* 0x0000001000197308 */ /* 0x0000620000001400 */
[----:B------:R-:W-:-:S04]  /*0570*/  IADD3 R23, PT, PT, R16, -0xd000000, RZ ;  /* 0xf300000010177810 */ /* 0x000fc80007ffe0ff */
[----:B------:R-:W-:-:S13]  /*0580*/  ISETP.GT.U32.AND P0, PT, R23, 0x727fffff, PT ;  /* 0x727fffff1700780c */ /* 0x000fda0003f04070 */
[----:B01----:R-:W-:Y:S05]  /*0590*/  @!P0 BRA `(.L_x_10) ;  /* 0x00000000000c8947 */ /* 0x003fea0003800000 */
[----:B------:R-:W-:-:S07]  /*05a0*/  MOV R26, 0x5c0 ;  /* 0x000005c0001a7802 */ /* 0x000fce0000000f00 */
[----:B----4-:R-:W-:Y:S05]  /*05b0*/  CALL.REL.NOINC `($__internal_0_$__cuda_sm20_sqrt_rn_f32_slowpath) ;  /* 0x0000000800e47944 */ /* 0x010fea0003c00000 */
[----:B------:R-:W-:Y:S05]  /*05c0*/  BRA `(.L_x_11) ;  /* 0x0000000000107947 */ /* 0x000fea0003800000 */
.L_x_10:
[----:B------:R-:W-:Y:S01]  /*05d0*/  FMUL.FTZ R19, R16, R25 ;  /* 0x0000001910137220 */ /* 0x000fe20000410000 */
[----:B------:R-:W-:-:S03]  /*05e0*/  FMUL.FTZ R17, R25, 0.5 ;  /* 0x3f00000019117820 */ /* 0x000fc60000410000 */
[----:B------:R-:W-:-:S04]  /*05f0*/  FFMA R16, -R19, R19, R16 ;  /* 0x0000001313107223 */ /* 0x000fc80000000110 */
[----:B------:R-:W-:-:S07]  /*0600*/  FFMA R19, R16, R17, R19 ;  /* 0x0000001110137223 */ /* 0x000fce0000000013 */
.L_x_11:
[----:B------:R-:W-:Y:S05]  /*0610*/  BSYNC.RECONVERGENT B0 ;  /* 0x0000000000007941 */ /* 0x000fea0003800200 */
.L_x_9:
[----:B------:R-:W-:Y:S01]  /*0620*/  FFMA R16, R22, R22, 0.012544000521302223206 ;  /* 0x3c4d855a16107423 */ /* 0x000fe20000000016 */
[----:B------:R-:W-:Y:S02]  /*0630*/  HFMA2 R17, -RZ, RZ, 1.4736328125, 545 ;  /* 0x3de56042ff117431 */ /* 0x000fe400000001ff */
[----:B------:R-:W-:Y:S01]  /*0640*/  IMAD.MOV.U32 R18, RZ, RZ, 0x410edb6d ;  /* 0x410edb6dff127424 */ /* 0x000fe200078e00ff */
[----:B------:R-:W-:Y:S01]  /*0650*/  BSSY.RECONVERGENT B0, `(.L_x_12) ;  /* 0x000000e000007945 */ /* 0x000fe20003800200 */
[----:B------:R-:W-:-:S04]  /*0660*/  FADD R16, -R9, R16 ;  /* 0x0000001009107221 */ /* 0x000fc80000000100 */
[----:B------:R-:W-:Y:S01]  /*0670*/  FMUL R16, R16, 0.5 ;  /* 0x3f00000010107820 */ /* 0x000fe20000400000 */
[----:B------:R-:W-:-:S03]  /*0680*/  FFMA R17, R18, -R17, 1 ;  /* 0x3f80000012117423 */ /* 0x000fc60000000811 */
[----:B------:R-:W0:Y:S01]  /*0690*/  FCHK P0, R16, 0.11200000345706939697 ;  /* 0x3de5604210007902 */ /* 0x000e220000000000 */
[----:B------:R-:W-:-:S04]  /*06a0*/  FFMA R17, R17, R18, 8.9285707473754882812 ;  /* 0x410edb6d11117423 */ /* 0x000fc80000000012 */
[----:B------:R-:W-:-:S04]  /*06b0*/  FFMA R18, R16, R17, RZ ;  /* 0x0000001110127223 */ /* 0x000fc800000000ff */
[----:B------:R-:W-:-:S04]  /*06c0*/  FFMA R23, R18, -0.11200000345706939697, R16 ;  /* 0xbde5604212177823 */ /* 0x000fc80000000010 */
[----:B------:R-:W-:Y:S01]  /*06d0*/  FFMA R17, R17, R23, R18 ;  /* 0x0000001711117223 */ /* 0x000fe20000000012 */
[----:B0-----:R-:W-:Y:S06]  /*06e0*/  @!P0 BRA `(.L_x_13) ;  /* 0x0000000000108947 */ /* 0x001fec0003800000 */
[----:B------:R-:W-:Y:S01]  /*06f0*/  IMAD.MOV.U32 R17, RZ, RZ, 0x3de56042 ;  /* 0x3de56042ff117424 */ /* 0x000fe200078e00ff */
[----:B------:R-:W-:-:S07]  /*0700*/  MOV R18, 0x720 ;  /* 0x0000072000127802 */ /* 0x000fce0000000f00 */
[----:B----4-:R-:W-:Y:S05]  /*0710*/  CALL.REL.NOINC `($__internal_1_$__cuda_sm3x_div_rn_noftz_f32_slowpath) ;  /* 0x0000000800e87944 */ /* 0x010fea0003c00000 */
[----:B------:R-:W-:-:S07]  /*0720*/  MOV R17, R23 ;  /* 0x0000001700117202 */ /* 0x000fce0000000f00 */
.L_x_13:
[----:B------:R-:W-:Y:S05]  /*0730*/  BSYNC.RECONVERGENT B0 ;  /* 0x0000000000007941 */ /* 0x000fea0003800200 */
.L_x_12:
[----:B------:R-:W0:Y:S01]  /*0740*/  MUFU.RCP R23, R22 ;  /* 0x0000001600177308 */ /* 0x000e220000001000 */
[----:B------:R-:W-:Y:S07]  /*0750*/  BSSY.RECONVERGENT B0, `(.L_x_14) ;  /* 0x000000d000007945 */ /* 0x000fee0003800200 */
[----:B------:R-:W1:Y:S01]  /*0760*/  FCHK P0, R17, R22 ;  /* 0x0000001611007302 */ /* 0x000e620000000000 */
[----:B0-----:R-:W-:-:S04]  /*0770*/  FFMA R16, R23, -R22, 1 ;  /* 0x3f80000017107423 */ /* 0x001fc80000000816 */
[----:B------:R-:W-:-:S04]  /*0780*/  FFMA R16, R23, R16, R23 ;  /* 0x0000001017107223 */ /* 0x000fc80000000017 */
[----:B------:R-:W-:-:S04]  /*0790*/  FFMA R18, R16, R17, RZ ;  /* 0x0000001110127223 */ /* 0x000fc800000000ff */
[----:B------:R-:W-:-:S04]  /*07a0*/  FFMA R23, R18, -R22, R17 ;  /* 0x8000001612177223 */ /* 0x000fc80000000011 */
[----:B------:R-:W-:Y:S01]  /*07b0*/  FFMA R18, R16, R23, R18 ;  /* 0x0000001710127223 */ /* 0x000fe20000000012 */
[----:B-1----:R-:W-:Y:S06]  /*07c0*/  @!P0 BRA `(.L_x_15) ;  /* 0x0000000000148947 */ /* 0x002fec0003800000 */
[----:B------:R-:W-:Y:S01]  /*07d0*/  IMAD.MOV.U32 R16, RZ, RZ, R17 ;  /* 0x000000ffff107224 */ /* 0x000fe200078e0011 */
[----:B------:R-:W-:Y:S02]  /*07e0*/  MOV R17, R22 ;  /* 0x0000001600117202 */ /* 0x000fe40000000f00 */
[----:B------:R-:W-:-:S07]  /*07f0*/  MOV R18, 0x810 ;  /* 0x0000081000127802 */ /* 0x000fce0000000f00 */
[----:B----4-:R-:W-:Y:S05]  /*0800*/  CALL.REL.NOINC `($__internal_1_$__cuda_sm3x_div_rn_noftz_f32_slowpath) ;  /* 0x0000000800ac7944 */ /* 0x010fea0003c00000 */
[----:B------:R-:W-:-:S07]  /*0810*/  IMAD.MOV.U32 R18, RZ, RZ, R23 ;  /* 0x000000ffff127224 */ /* 0x000fce00078e0017 */
.L_x_15:
[----:B------:R-:W-:Y:S05]  /*0820*/  BSYNC.RECONVERGENT B0 ;  /* 0x0000000000007941 */ /* 0x000fea0003800200 */
.L_x_14:
[----:B------:R-:W0:Y:S01]  /*0830*/  F2F.F64.F32 R16, R22 ;  /* 0x0000001600107310 */ /* 0x000e220000201800 */
[----:B------:R-:W-:Y:S01]  /*0840*/  IADD3 R23, PT, PT, -R21, R4, RZ ;  /* 0x0000000415177210 */ /* 0x000fe20007ffe1ff */
[----:B------:R-:W-:Y:S01]  /*0850*/  UMOV UR6, 0x11111111 ;  /* 0x1111111100067882 */ /* 0x000fe20000000000 */
[----:B------:R-:W-:Y:S01]  /*0860*/  UMOV UR7, 0x3fb11111 ;  /* 0x3fb1111100077882 */ /* 0x000fe20000000000 */
[----:B------:R-:W-:Y:S01]  /*0870*/  BSSY.RECONVERGENT B0, `(.L_x_16) ;  /* 0x0000057000007945 */ /* 0x000fe20003800200 */
[----:B------:R-:W-:-:S03]  /*0880*/  IABS R23, R23 ;  /* 0x0000001700177213 */ /* 0x000fc60000000000 */
[----:B------:R-:W-:Y:S01]  /*0890*/  BSSY.RELIABLE B1, `(.L_x_17) ;  /* 0x000000c000017945 */ /* 0x000fe20003800100 */
[----:B------:R-:W-:Y:S01]  /*08a0*/  ISETP.GE.AND P0, PT, R23, 0x100, PT ;  /* 0x000001001700780c */ /* 0x000fe20003f06270 */
[----:B0-----:R-:W-:-:S14]  /*08b0*/  DSETP.GE.AND P1, PT, R16, UR6, PT ;  /* 0x0000000610007e2a */ /* 0x001fdc000bf26000 */
[----:B------:R-:W-:Y:S05]  /*08c0*/  @!P0 BRA P1, `(.L_x_18) ;  /* 0x0000000000208947 */ /* 0x000fea0000800000 */
[C---:B------:R-:W-:Y:S01]  /*08d0*/  ISETP.GE.AND P1, PT, R23.reuse, 0xc8, PT ;  /* 0x000000c81700780c */ /* 0x040fe20003f26270 */
[----:B------:R-:W-:Y:S01]  /*08e0*/  UMOV UR6, 0x11111111 ;  /* 0x1111111100067882 */ /* 0x000fe20000000000 */
[----:B------:R-:W-:Y:S01]  /*08f0*/  ISETP.GT.AND P0, PT, R23, 0x63, PT ;  /* 0x000000631700780c */ /* 0x000fe20003f04270 */
[----:B------:R-:W-:-:S03]  /*0900*/  UMOV UR7, 0x3fa11111 ;  /* 0x3fa1111100077882 */ /* 0x000fc60000000000 */
[----:B------:R-:W-:-:S07]  /*0910*/  FSETP.LTU.OR P0, PT, R22, RZ, P0 ;  /* 0x000000ff1600720b */ /* 0x000fce0000709400 */
[----:B------:R-:W-:-:S14]  /*0920*/  DSETP.GE.AND P1, PT, R16, UR6, !P1 ;  /* 0x0000000610007e2a */ /* 0x000fdc000cf26000 */
[----:B------:R-:W-:Y:S05]  /*0930*/  @P0 BREAK.RELIABLE !P1, B1 ;  /* 0x0000000000010942 */ /* 0x000fea0004800100 */
[----:B------:R-:W-:Y:S05]  /*0940*/  @P0 BRA !P1, `(.L_x_19) ;  /* 0x0000000400240947 */ /* 0x000fea0004800000 */
.L_x_18:
[----:B------:R-:W-:Y:S05]  /*0950*/  BSYNC.RELIABLE B1 ;  /* 0x0000000000017941 */ /* 0x000fea0003800100 */
.L_x_17:
[----:B------:R-:W-:Y:S01]  /*0960*/  IMAD.MOV.U32 R17, RZ, RZ, 0x3f000000 ;  /* 0x3f000000ff117424 */ /* 0x000fe200078e00ff */
[C---:B------:R-:W-:Y:S01]  /*0970*/  FSETP.NEU.AND P0, PT, |R18|.reuse, 1, PT ;  /* 0x3f8000001200780b */ /* 0x040fe20003f0d200 */
[----:B------:R-:W-:Y:S01]  /*0980*/  HFMA2 R25, -RZ, RZ, 4.7421875, 0 ;  /* 0x44be0000ff197431 */ /* 0x000fe200000001ff */
[C---:B------:R-:W-:Y:S01]  /*0990*/  FSETP.GT.AND P2, PT, |R18|.reuse, 0.56000000238418579102, PT ;  /* 0x3f0f5c291200780b */ /* 0x040fe20003f44200 */
[----:B------:R-:W-:Y:S01]  /*09a0*/  FFMA R16, |R18|, -R17, 0.5 ;  /* 0x3f00000012107423 */ /* 0x000fe20000000a11 */
[----:B------:R-:W-:Y:S01]  /*09b0*/  IMAD.MOV.U32 R26, RZ, RZ, 0x3a2c7692 ;  /* 0x3a2c7692ff1a7424 */ /* 0x000fe200078e00ff */
[----:B------:R-:W-:Y:S02]  /*09c0*/  BSSY.RECONVERGENT B1, `(.L_x_20) ;  /* 0x0000022000017945 */ /* 0x000fe40003800200 */
[----:B------:R-:W0:Y:S01]  /*09d0*/  MUFU.RSQ R17, R16 ;  /* 0x0000001000117308 */ /* 0x000e220000001400 */
[----:B------:R-:W-:-:S04]  /*09e0*/  FFMA R25, R26, -R25, 1 ;  /* 0x3f8000001a197423 */ /* 0x000fc80000000819 */
[----:B------:R-:W-:Y:S01]  /*09f0*/  FFMA R25, R25, R26, 0.00065789476502686738968 ;  /* 0x3a2c769219197423 */ /* 0x000fe2000000001a */
[----:B0-----:R-:W-:Y:S01]  /*0a00*/  FMUL R23, R16, R17 ;  /* 0x0000001110177220 */ /* 0x001fe20000400000 */
[----:B------:R-:W-:-:S04]  /*0a10*/  FMUL R24, R17, -0.5 ;  /* 0xbf00000011187820 */ /* 0x000fc80000400000 */
[----:B------:R-:W-:-:S04]  /*0a20*/  FFMA R24, R23, R24, 0.5 ;  /* 0x3f00000017187423 */ /* 0x000fc80000000018 */
[----:B------:R-:W-:-:S05]  /*0a30*/  FFMA R24, R23, R24, R23 ;  /* 0x0000001817187223 */ /* 0x000fca0000000017 */
[----:B------:R-:W-:Y:S02]  /*0a40*/  FSEL R17, R24, RZ, P0 ;  /* 0x000000ff18117208 */ /* 0x000fe40000000000 */
[----:B------:R-:W-:Y:S02]  /*0a50*/  MOV R24, 0x3d10ecef ;  /* 0x3d10ecef00187802 */ /* 0x000fe40000000f00 */
[----:B------:R-:W-:Y:S02]  /*0a60*/  FSEL R17, R17, |R18|, P2 ;  /* 0x4000001211117208 */ /* 0x000fe40001000000 */
[----:B------:R-:W-:Y:S02]  /*0a70*/  FSETP.GT.AND P0, PT, R18, 0.56000000238418579102, PT ;  /* 0x3f0f5c291200780b */ /* 0x000fe40003f04000 */
[----:B------:R-:W-:-:S05]  /*0a80*/  LOP3.LUT R17, R17, 0x80000000, R18, 0xb8, !PT ;  /* 0x8000000011117812 */ /* 0x000fca00078eb812 */
[----:B------:R-:W-:-:S04]  /*0a90*/  FMUL R23, R17, R17 ;  /* 0x0000001111177220 */ /* 0x000fc80000400000 */
[----:B------:R-:W-:-:S04]  /*0aa0*/  FFMA R16, R23, R24, 0.016980519518256187439 ;  /* 0x3c8b1abb17107423 */ /* 0x000fc80000000018 */
[----:B------:R-:W-:-:S04]  /*0ab0*/  FFMA R16, R23, R16, 0.030762933194637298584 ;  /* 0x3cfc028c17107423 */ /* 0x000fc80000000010 */
[----:B------:R-:W-:-:S04]  /*0ac0*/  FFMA R16, R23, R16, 0.044709417968988418579 ;  /* 0x3d37213917107423 */ /* 0x000fc80000000010 */
[----:B------:R-:W-:-:S04]  /*0ad0*/  FFMA R16, R23, R16, 0.074989043176174163818 ;  /* 0x3d9993db17107423 */ /* 0x000fc80000000010 */
[----:B------:R-:W-:Y:S01]  /*0ae0*/  FFMA R24, R23, R16, 0.16666707396507263184 ;  /* 0x3e2aaac617187423 */ /* 0x000fe20000000010 */
[----:B------:R-:W-:-:S03]  /*0af0*/  FADD R16, R19, R22 ;  /* 0x0000001613107221 */ /* 0x000fc60000000000 */
[----:B------:R-:W-:Y:S01]  /*0b00*/  FMUL R24, R23, R24 ;  /* 0x0000001817187220 */ /* 0x000fe20000400000 */
[----:B------:R-:W0:Y:S01]  /*0b10*/  FCHK P1, R16, 1520 ;  /* 0x44be000010007902 */ /* 0x000e220000020000 */
[----:B------:R-:W-:Y:S02]  /*0b20*/  FFMA R18, R16, R25, RZ ;  /* 0x0000001910127223 */ /* 0x000fe400000000ff */
[----:B------:R-:W-:Y:S01]  /*0b30*/  FFMA R22, R17, R24, R17 ;  /* 0x0000001811167223 */ /* 0x000fe20000000011 */
[----:B------:R-:W-:Y:S02]  /*0b40*/  IMAD.MOV.U32 R24, RZ, RZ, 0x3fd774eb ;  /* 0x3fd774ebff187424 */ /* 0x000fe400078e00ff */
[----:B------:R-:W-:Y:S02]  /*0b50*/  FFMA R19, R18, -1520, R16 ;  /* 0xc4be000012137823 */ /* 0x000fe40000000010 */
[----:B------:R-:W-:Y:S02]  /*0b60*/  FSEL R17, R22, -R22, P2 ;  /* 0x8000001616117208 */ /* 0x000fe40001000000 */
[----:B------:R-:W-:-:S03]  /*0b70*/  FFMA R18, R25, R19, R18 ;  /* 0x0000001319127223 */ /* 0x000fc60000000012 */
[----:B------:R-:W-:Y:S01]  /*0b80*/  @!P0 FFMA R22, R24, 0.93318945169448852539, R17 ;  /* 0x3f6ee58118168823 */ /* 0x000fe20000000011 */
[----:B0-----:R-:W-:Y:S06]  /*0b90*/  @!P1 BRA `(.L_x_21) ;  /* 0x0000000000109947 */ /* 0x001fec0003800000 */
[----:B------:R-:W-:Y:S02]  /*0ba0*/  MOV R17, 0x44be0000 ;  /* 0x44be000000117802 */ /* 0x000fe40000000f00 */
[----:B------:R-:W-:-:S07]  /*0bb0*/  MOV R18, 0xbd0 ;  /* 0x00000bd000127802 */ /* 0x000fce0000000f00 */
[----:B----4-:R-:W-:Y:S05]  /*0bc0*/  CALL.REL.NOINC `($__internal_1_$__cuda_sm3x_div_rn_noftz_f32_slowpath) ;  /* 0x0000000400bc7944 */ /* 0x010fea0003c00000 */
[----:B------:R-:W-:-:S07]  /*0bd0*/  IMAD.MOV.U32 R18, RZ, RZ, R23 ;  /* 0x000000ffff127224 */ /* 0x000fce00078e0017 */
.L_x_21:
[----:B------:R-:W-:Y:S05]  /*0be0*/  BSYNC.RECONVERGENT B1 ;  /* 0x0000000000017941 */ /* 0x000fea0003800200 */
.L_x_20:
[----:B------:R-:W-:Y:S01]  /*0bf0*/  FMUL R23, R18, 25000000 ;  /* 0x4bbebc2012177820 */ /* 0x000fe20000400000 */
[----:B------:R-:W-:Y:S01]  /*0c00*/  @P2 FADD R22, R22, R22 ;  /* 0x0000001616162221 */ /* 0x000fe20000000000 */
[----:B------:R-:W-:Y:S01]  /*0c10*/  UMOV UR6, 0x4ae74487 ;  /* 0x4ae7448700067882 */ /* 0x000fe20000000000 */
[----:B------:R-:W-:Y:S01]  /*0c20*/  UMOV UR7, 0x3fd65718 ;  /* 0x3fd6571800077882 */ /* 0x000fe20000000000 */
[----:B------:R-:W0:Y:S08]  /*0c30*/  F2F.F64.F32 R18, R23 ;  /* 0x0000001700127310 */ /* 0x000e300000201800 */
[----:B------:R-:W1:Y:S01]  /*0c40*/  F2F.F64.F32 R16, R22 ;  /* 0x0000001600107310 */ /* 0x000e620000201800 */
[----:B0-----:R-:W-:-:S02]  /*0c50*/  DADD R18, R18, 0.5 ;  /* 0x3fe0000012127429 */ /* 0x001fc40000000000 */
[----:B-1----:R-:W-:-:S08]  /*0c60*/  DSETP.GEU.AND P0, PT, R16, UR6, PT ;  /* 0x0000000610007e2a */ /* 0x002fd0000bf0e000 */
[----:B------:R-:W0:Y:S02]  /*0c70*/  F2I.F64.TRUNC R18, R18 ;  /* 0x0000001200127311 */ /* 0x000e24000030d100 */
[----:B0-----:R-:W-:-:S04]  /*0c80*/  IADD3 R16, PT, PT, R18, -0xe6, RZ ;  /* 0xffffff1a12107810 */ /* 0x001fc80007ffe0ff */
[----:B------:R-:W-:-:S13]  /*0c90*/  ISETP.GT.U32.OR P0, PT, R16, 0xdbd, P0 ;  /* 0x00000dbd1000780c */ /* 0x000fda0000704470 */
[----:B------:R-:W-:Y:S05]  /*0ca0*/  @P0 BRA `(.L_x_19) ;  /* 0x00000000004c0947 */ /* 0x000fea0003800000 */
[----:B------:R-:W-:-:S05]  /*0cb0*/  IMAD R21, R18, 0x800, R21 ;  /* 0x0000080012157824 */ /* 0x000fca00078e0215 */
[----:B------:R-:W-:-:S05]  /*0cc0*/  IADD3 R17, PT, PT, R21, UR5, RZ ;  /* 0x0000000515117c10 */ /* 0x000fca000fffe0ff */
[----:B----4-:R-:W-:-:S06]  /*0cd0*/  IMAD.WIDE.U32 R16, R17, 0x4, R14 ;  /* 0x0000000411107825 */ /* 0x010fcc00078e000e */
[----:B------:R0:W2:Y:S01]  /*0ce0*/  LDG.E R17, desc[UR8][R16.64] ;  /* 0x0000000810117981 */ /* 0x0000a2000c1e1900 */
[----:B------:R-:W-:Y:S01]  /*0cf0*/  VIADD R18, R18, 0xffffffff ;  /* 0xffffffff12127836 */ /* 0x000fe20000000000 */
[----:B------:R-:W-:Y:S02]  /*0d00*/  MOV R19, 0x3bbb989d ;  /* 0x3bbb989d00137802 */ /* 0x000fe40000000f00 */
[----:B------:R-:W-:Y:S02]  /*0d10*/  MOV R22, 0x437c0000 ;  /* 0x437c000000167802 */ /* 0x000fe40000000f00 */
[----:B------:R-:W-:Y:S02]  /*0d20*/  I2FP.F32.U32 R18, R18 ;  /* 0x0000001200127245 */ /* 0x000fe40000201000 */
[----:B------:R-:W-:-:S03]  /*0d30*/  IADD3 R7, PT, PT, R7, 0x1, RZ ;  /* 0x0000000107077810 */ /* 0x000fc60007ffe0ff */
[----:B------:R-:W-:-:S04]  /*0d40*/  FMUL R18, R18, 0.0013999999500811100006 ;  /* 0x3ab7803412127820 */ /* 0x000fc80000400000 */
[----:B------:R-:W-:-:S04]  /*0d50*/  FFMA.SAT R19, R18, R19, 0.5 ;  /* 0x3f00000012137423 */ /* 0x000fc80000002013 */
[----:B------:R-:W-:-:S04]  /*0d60*/  FFMA.RM R19, R19, R22, 12582913 ;  /* 0x4b40000113137423 */ /* 0x000fc80000004016 */
[C---:B------:R-:W-:Y:S01]  /*0d70*/  FADD R21, R19.reuse, -12583039 ;  /* 0xcb40007f13157421 */ /* 0x040fe20000000000 */
[----:B------:R-:W-:-:S03]  /*0d80*/  IMAD.SHL.U32 R19, R19, 0x800000, RZ ;  /* 0x0080000013137824 */ /* 0x000fc600078e00ff */
[----:B------:R-:W-:-:S04]  /*0d90*/  FFMA R21, R18, 1.4426950216293334961, -R21 ;  /* 0x3fb8aa3b12157823 */ /* 0x000fc80000000815 */
[----:B------:R-:W-:-:S04]  /*0da0*/  FFMA R21, R18, 1.925963033500011079e-08, R21 ;  /* 0x32a5706012157823 */ /* 0x000fc80000000015 */
[----:B0-----:R-:W0:Y:S02]  /*0db0*/  MUFU.EX2 R16, R21 ;  /* 0x0000001500107308 */ /* 0x001e240000000800 */
[----:B0-----:R-:W-:-:S04]  /*0dc0*/  FMUL R16, R19, R16 ;  /* 0x0000001013107220 */ /* 0x001fc80000400000 */
[----:B--2---:R-:W-:-:S07]  /*0dd0*/  FFMA R8, R17, R16, R8 ;  /* 0x0000001011087223 */ /* 0x004fce0000000008 */
.L_x_19:
[----:B------:R-:W-:Y:S05]  /*0de0*/  BSYNC.RECONVERGENT B0 ;  /* 0x0000000000007941 */ /* 0x000fea0003800200 */
.L_x_16:
[----:B------:R-:W-:Y:S05]  /*0df0*/  WARPSYNC.ALL ;  /* 0x0000000000007948 */ /* 0x000fea0003800000 */
[----:B------:R-:W-:Y:S01]  /*0e00*/  IADD3 R20, PT, PT, R20, 0x1, RZ ;  /* 0x0000000114147810 */ /* 0x000fe20007ffe0ff */
[----:B------:R-:W-:Y:S01]  /*0e10*/  VIADD R4, R4, 0x1 ;  /* 0x0000000104047836 */ /* 0x000fe20000000000 */
[----:B------:R-:W-:Y:S01]  /*0e20*/  UIADD3 UR5, UPT, UPT, UR5, 0x753000, URZ ;  /* 0x0075300005057890 */ /* 0x000fe2000fffe0ff */
[----:B------:R-:W-:Y:S11]  /*0e30*/  BRA.U UP0, `(.L_x_22) ;  /* 0xfffffff5002c7547 */ /* 0x000ff6000b83ffff */
.L_x_2:
[----:B------:R-:W0:Y:S01]  /*0e40*/  S2UR UR6, SR_CgaCtaId ;  /* 0x00000000000679c3 */ /* 0x000e220000008800 */
[----:B------:R-:W-:Y:S02]  /*0e50*/  UMOV UR4, 0x400 ;  /* 0x0000040000047882 */ /* 0x000fe40000000000 */
[----:B------:R-:W-:Y:S02]  /*0e60*/  UIADD3 UR5, UPT, UPT, UR4, 0x800, URZ ;  /* 0x0000080004057890 */ /* 0x000fe4000fffe0ff */
[----:B0-----:R-:W-:Y:S02]  /*0e70*/  ULEA UR4, UR6, UR4, 0x18 ;  /* 0x0000000406047291 */ /* 0x001fe4000f8ec0ff */
[----:B------:R-:W-:-:S04]  /*0e80*/  ULEA UR5, UR6, UR5, 0x18 ;  /* 0x0000000506057291 */ /* 0x000fc8000f8ec0ff */
[C---:B------:R-:W-:Y:S02]  /*0e90*/  LEA R5, R2.reuse, UR4, 0x2 ;  /* 0x0000000402057c11 */ /* 0x040fe4000f8e10ff */
[----:B------:R-:W-:-:S03]  /*0ea0*/  LEA R4, R2, UR5, 0x2 ;  /* 0x0000000502047c11 */ /* 0x000fc6000f8e10ff */
[----:B------:R-:W0:Y:S01]  /*0eb0*/  LDCU UR4, c[0x0][0x360] ;  /* 0x00006c00ff0477ac */ /* 0x000e220008000800 */
[----:B------:R1:W-:Y:S04]  /*0ec0*/  STS [R5], R8 ;  /* 0x0000000805007388 */ /* 0x0003e80000000800 */
[----:B------:R1:W-:Y:S01]  /*0ed0*/  STS [R4], R7 ;  /* 0x0000000704007388 */ /* 0x0003e20000000800 */
[----:B0-----:R-:W-:Y:S01]  /*0ee0*/  UISETP.GE.U32.AND UP0, UPT, UR4, 0x2, UPT ;  /* 0x000000020400788c */ /* 0x001fe2000bf06070 */
[----:B------:R-:W-:Y:S08]  /*0ef0*/  BAR.SYNC.DEFER_BLOCKING 0x0 ;  /* 0x0000000000007b1d */ /* 0x000ff00000010000 */
[----:B-1----:R-:W-:Y:S05]  /*0f00*/  BRA.U !UP0, `(.L_x_23) ;  /* 0x0000000108507547 */ /* 0x002fea000b800000 */
[----:B------:R-:W-:-:S07]  /*0f10*/  MOV R6, UR4 ;  /* 0x0000000400067c02 */ /* 0x000fce0008000f00 */
.L_x_26:
[----:B------:R-:W-:Y:S01]  /*0f20*/  SHF.R.U32.HI R13, RZ, 0x1, R6 ;  /* 0x00000001ff0d7819 */ /* 0x000fe20000011606 */
[----:B------:R-:W-:Y:S03]  /*0f30*/  BSSY.RECONVERGENT B0, `(.L_x_24) ;  /* 0x000000d000007945 */ /* 0x000fe60003800200 */
[----:B------:R-:W-:-:S13]  /*0f40*/  ISETP.GE.U32.AND P0, PT, R2, R13, PT ;  /* 0x0000000d0200720c */ /* 0x000fda0003f06070 */
[----:B0-----:R-:W-:Y:S05]  /*0f50*/  @P0 BRA `(.L_x_25) ;  /* 0x0000000000280947 */ /* 0x001fea0003800000 */
[C---:B------:R-:W-:Y:S01]  /*0f60*/  LEA R7, R13.reuse, R5, 0x2 ;  /* 0x000000050d077211 */ /* 0x040fe200078e10ff */
[----:B------:R-:W-:Y:S01]  /*0f70*/  LDS R8, [R5] ;  /* 0x0000000005087984 */ /* 0x000fe20000000800 */
[----:B------:R-:W-:-:S04]  /*0f80*/  IMAD R9, R13, 0x4, R4 ;  /* 0x000000040d097824 */ /* 0x000fc800078e0204 */
[----:B------:R-:W0:Y:S02]  /*0f90*/  LDS R7, [R7] ;  /* 0x0000000007077984 */ /* 0x000e240000000800 */
[----:B0-----:R-:W-:-:S05]  /*0fa0*/  FADD R8, R7, R8 ;  /* 0x0000000807087221 */ /* 0x001fca0000000000 */
[----:B------:R-:W-:Y:S04]  /*0fb0*/  STS [R5], R8 ;  /* 0x0000000805007388 */ /* 0x000fe80000000800 */
[----:B------:R-:W-:Y:S04]  /*0fc0*/  LDS R9, [R9] ;  /* 0x0000000009097984 */ /* 0x000fe80000000800 */
[----:B------:R-:W0:Y:S02]  /*0fd0*/  LDS R10, [R4] ;  /* 0x00000000040a7984 */ /* 0x000e240000000800 */
[----:B0-----:R-:W-:-:S05]  /*0fe0*/  IADD3 R11, PT, PT, R9, R10, RZ ;  /* 0x0000000a090b7210 */ /* 0x001fca0007ffe0ff */
[----:B------:R0:W-:Y:S02]  /*0ff0*/  STS [R4], R11 ;  /* 0x0000000b04007388 */ /* 0x0001e40000000800 */
.L_x_25:
[----:B------:R-:W-:Y:S05]  /*1000*/  BSYNC.RECONVERGENT B0 ;  /* 0x0000000000007941 */ /* 0x000fea0003800200 */
.L_x_24:
[----:B------:R-:W-:Y:S01]  /*1010*/  BAR.SYNC.DEFER_BLOCKING 0x0 ;  /* 0x0000000000007b1d */ /* 0x000fe20000010000 */
[----:B------:R-:W-:Y:S02]  /*1020*/  ISETP.GT.U32.AND P0, PT, R6, 0x3, PT ;  /* 0x000000030600780c */ /* 0x000fe40003f04070 */
[----:B------:R-:W-:-:S11]  /*1030*/  MOV R6, R13 ;  /* 0x0000000d00067202 */ /* 0x000fd60000000f00 */
[----:B------:R-:W-:Y:S05]  /*1040*/  @P0 BRA `(.L_x_26) ;  /* 0xfffffffc00b40947 */ /* 0x000fea000383ffff */
.L_x_23:
[----:B------:R-:W-:-:S13]  /*1050*/  ISETP.NE.AND P0, PT, R2, RZ, PT ;  /* 0x000000ff0200720c */ /* 0x000fda0003f05270 */
[----:B------:R-:W-:Y:S05]  /*1060*/  @P0 EXIT ;  /* 0x000000000000094d */ /* 0x000fea0003800000 */
[----:B------:R-:W1:Y:S01]  /*1070*/  S2UR UR5, SR_CgaCtaId ;  /* 0x00000000000579c3 */ /* 0x000e620000008800 */
[----:B------:R-:W-:-:S07]  /*1080*/  UMOV UR4, 0x400 ;  /* 0x0000040000047882 */ /* 0x000fce0000000000 */
[----:B------:R-:W2:Y:S08]  /*1090*/  LDC R9, c[0x0][0x370] ;  /* 0x0000dc00ff097b82 */ /* 0x000eb00000000800 */
[----:B0-----:R-:W0:Y:S01]  /*10a0*/  LDC.64 R4, c[0x0][0x388] ;  /* 0x0000e200ff047b82 */ /* 0x001e220000000a00 */
[----:B-1----:R-:W-:-:S07]  /*10b0*/  ULEA UR4, UR5, UR4, 0x18 ;  /* 0x0000000405047291 */ /* 0x002fce000f8ec0ff */
[----:B------:R-:W1:Y:S01]  /*10c0*/  LDC.64 R6, c[0x0][0x390] ;  /* 0x0000e400ff067b82 */ /* 0x000e620000000a00 */
[----:B--2---:R-:W-:Y:S01]  /*10d0*/  IMAD R9, R0, R9, R3 ;  /* 0x0000000900097224 */ /* 0x004fe200078e0203 */
[----:B------:R-:W2:Y:S04]  /*10e0*/  LDS R11, [UR4] ;  /* 0x00000004ff0b7984 */ /* 0x000ea80008000800 */
[----:B------:R-:W3:Y:S01]  /*10f0*/  LDS R13, [UR4+0x800] ;  /* 0x00080004ff0d7984 */ /* 0x000ee20008000800 */
[----:B0-----:R-:W-:-:S04]  /*1100*/  IMAD.WIDE.U32 R2, R9, 0x4, R4 ;  /* 0x0000000409027825 */ /* 0x001fc800078e0004 */
[----:B-1----:R-:W-:Y:S01]  /*1110*/  IMAD.WIDE.U32 R4, R9, 0x4, R6 ;  /* 0x0000000409047825 */ /* 0x002fe200078e0006 */
[----:B--2---:R-:W-:Y:S04]  /*1120*/  STG.E desc[UR8][R2.64], R11 ;  /* 0x0000000b02007986 */ /* 0x004fe8000c101908 */
[----:B---3--:R-:W-:Y:S01]  /*1130*/  STG.E desc[UR8][R4.64], R13 ;  /* 0x0000000d04007986 */ /* 0x008fe2000c101908 */
[----:B------:R-:W-:Y:S05]  /*1140*/  EXIT ;  /* 0x000000000000794d */ /* 0x000fea0003800000 */
        .weak           $__internal_0_$__cuda_sm20_sqrt_rn_f32_slowpath
        .type           $__internal_0_$__cuda_sm20_sqrt_rn_f32_slowpath,@function
        .size           $__internal_0_$__cuda_sm20_sqrt_rn_f32_slowpath,($__internal_1_$__cuda_sm3x_div_rn_noftz_f32_slowpath - $__internal_0_$__cuda_sm20_sqrt_rn_f32_slowpath)
$__internal_0_$__cuda_sm20_sqrt_rn_f32_slowpath:
[----:B------:R-:W-:-:S13]  /*1150*/  LOP3.LUT P0, RZ, R16, 0x7fffffff, RZ, 0xc0, !PT ;  /* 0x7fffffff10ff7812 */ /* 0x000fda000780c0ff */
[----:B------:R-:W-:Y:S01]  /*1160*/  @!P0 IMAD.MOV.U32 R17, RZ, RZ, R16 ;  /* 0x000000ffff118224 */ /* 0x000fe200078e0010 */
[----:B------:R-:W-:Y:S06]  /*1170*/  @!P0 BRA `(.L_x_27) ;  /* 0x0000000000408947 */ /* 0x000fec0003800000 */
[----:B------:R-:W-:-:S13]  /*1180*/  FSETP.GEU.FTZ.AND P0, PT, R16, RZ, PT ;  /* 0x000000ff1000720b */ /* 0x000fda0003f1e000 */
[----:B------:R-:W-:Y:S01]  /*1190*/  @!P0 MOV R17, 0x7fffffff ;  /* 0x7fffffff00118802 */ /* 0x000fe20000000f00 */
[----:B------:R-:W-:Y:S06]  /*11a0*/  @!P0 BRA `(.L_x_27) ;  /* 0x0000000000348947 */ /* 0x000fec0003800000 */
[----:B------:R-:W-:-:S13]  /*11b0*/  FSETP.GTU.FTZ.AND P0, PT, |R16|, +INF , PT ;  /* 0x7f8000001000780b */ /* 0x000fda0003f1c200 */
[----:B------:R-:W-:Y:S01]  /*11c0*/  @P0 FADD.FTZ R17, R16, 1 ;  /* 0x3f80000010110421 */ /* 0x000fe20000010000 */
[----:B------:R-:W-:Y:S06]  /*11d0*/  @P0 BRA `(.L_x_27) ;  /* 0x0000000000280947 */ /* 0x000fec0003800000 */
[----:B------:R-:W-:-:S13]  /*11e0*/  FSETP.NEU.FTZ.AND P0, PT, |R16|, +INF , PT ;  /* 0x7f8000001000780b */ /* 0x000fda0003f1d200 */
[----:B------:R-:W-:-:S04]  /*11f0*/  @P0 FFMA R18, R16, 1.84467440737095516160e+19, RZ ;  /* 0x5f80000010120823 */ /* 0x000fc800000000ff */
[----:B------:R-:W0:Y:S02]  /*1200*/  @P0 MUFU.RSQ R17, R18 ;  /* 0x0000001200110308 */ /* 0x000e240000001400 */
[----:B0-----:R-:W-:Y:S01]  /*1210*/  @P0 FMUL.FTZ R19, R18, R17 ;  /* 0x0000001112130220 */ /* 0x001fe20000410000 */
[----:B------:R-:W-:Y:S01]  /*1220*/  @P0 FMUL.FTZ R25, R17, 0.5 ;  /* 0x3f00000011190820 */ /* 0x000fe20000410000 */
[----:B------:R-:W-:Y:S02]  /*1230*/  @!P0 MOV R17, R16 ;  /* 0x0000001000118202 */ /* 0x000fe40000000f00 */
[----:B------:R-:W-:-:S04]  /*1240*/  @P0 FADD.FTZ R23, -R19, -RZ ;  /* 0x800000ff13170221 */ /* 0x000fc80000010100 */
[----:B------:R-:W-:-:S04]  /*1250*/  @P0 FFMA R24, R19, R23, R18 ;  /* 0x0000001713180223 */ /* 0x000fc80000000012 */
[----:B------:R-:W-:-:S04]  /*1260*/  @P0 FFMA R24, R24, R25, R19 ;  /* 0x0000001918180223 */ /* 0x000fc80000000013 */
[----:B------:R-:W-:-:S07]  /*1270*/  @P0 FMUL.FTZ R17, R24, 2.3283064365386962891e-10 ;  /* 0x2f80000018110820 */ /* 0x000fce0000410000 */
.L_x_27:
[----:B------:R-:W-:Y:S02]  /*1280*/  IMAD.MOV.U32 R19, RZ, RZ, R17 ;  /* 0x000000ffff137224 */ /* 0x000fe400078e0011 */
[----:B------:R-:W-:Y:S01]  /*1290*/  HFMA2 R17, -RZ, RZ, 0, 0 ;  /* 0x00000000ff117431 */ /* 0x000fe200000001ff */
[----:B------:R-:W-:-:S04]  /*12a0*/  MOV R16, R26 ;  /* 0x0000001a00107202 */ /* 0x000fc80000000f00 */
[----:B------:R-:W-:Y:S05]  /*12b0*/  RET.REL.NODEC R16 `(_Z9calc_funciPfPiPKfi) ;  /* 0xffffffec10507950 */ /* 0x000fea0003c3ffff */
        .weak           $__internal_1_$__cuda_sm3x_div_rn_noftz_f32_slowpath
        .type           $__internal_1_$__cuda_sm3x_div_rn_noftz_f32_slowpath,@function
        .size           $__internal_1_$__cuda_sm3x_div_rn_noftz_f32_slowpath,(.L_x_58 - $__internal_1_$__cuda_sm3x_div_rn_noftz_f32_slowpath)
$__internal_1_$__cuda_sm3x_div_rn_noftz_f32_slowpath:
[----:B------:R-:W-:Y:S01]  /*12c0*/  SHF.R.U32.HI R23, RZ, 0x17, R17 ;  /* 0x00000017ff177819 */ /* 0x000fe20000011611 */
[----:B------:R-:W-:Y:S01]  /*12d0*/  BSSY.RECONVERGENT B2, `(.L_x_28) ;  /* 0x0000062000027945 */ /* 0x000fe20003800200 */
[----:B------:R-:W-:Y:S02]  /*12e0*/  SHF.R.U32.HI R25, RZ, 0x17, R16 ;  /* 0x00000017ff197819 */ /* 0x000fe40000011610 */
[----:B------:R-:W-:Y:S02]  /*12f0*/  LOP3.LUT R23, R23, 0xff, RZ, 0xc0, !PT ;  /* 0x000000ff17177812 */ /* 0x000fe400078ec0ff */
[----:B------:R-:W-:-:S03]  /*1300*/  LOP3.LUT R25, R25, 0xff, RZ, 0xc0, !PT ;  /* 0x000000ff19197812 */ /* 0x000fc600078ec0ff */
[----:B------:R-:W-:Y:S01]  /*1310*/  VIADD R27, R23, 0xffffffff ;  /* 0xffffffff171b7836 */ /* 0x000fe20000000000 */
[----:B------:R-:W-:-:S04]  /*1320*/  IADD3 R26, PT, PT, R25, -0x1, RZ ;  /* 0xffffffff191a7810 */ /* 0x000fc80007ffe0ff */
[----:B------:R-:W-:-:S04]  /*1330*/  ISETP.GT.U32.AND P0, PT, R27, 0xfd, PT ;  /* 0x000000fd1b00780c */ /* 0x000fc80003f04070 */
[----:B------:R-:W-:-:S13]  /*1340*/  ISETP.GT.U32.OR P0, PT, R26, 0xfd, P0 ;  /* 0x000000fd1a00780c */ /* 0x000fda0000704470 */
[----:B------:R-:W-:Y:S01]  /*1350*/  @!P0 MOV R24, RZ ;  /* 0x000000ff00188202 */ /* 0x000fe20000000f00 */
[----:B------:R-:W-:Y:S06]  /*1360*/  @!P0 BRA `(.L_x_29) ;  /* 0x00000000005c8947 */ /* 0x000fec0003800000 */
[----:B------:R-:W-:Y:S02]  /*1370*/  FSETP.GTU.FTZ.AND P0, PT, |R16|, +INF , PT ;  /* 0x7f8000001000780b */ /* 0x000fe40003f1c200 */
[----:B------:R-:W-:-:S04]  /*1380*/  FSETP.GTU.FTZ.AND P1, PT, |R17|, +INF , PT ;  /* 0x7f8000001100780b */ /* 0x000fc80003f3c200 */
[----:B------:R-:W-:-:S13]  /*1390*/  PLOP3.LUT P0, PT, P0, P1, PT, 0xf8, 0x8f ;  /* 0x00000000008f781c */ /* 0x000fda0000703f70 */
[----:B------:R-:W-:Y:S05]  /*13a0*/  @P0 BRA `(.L_x_30) ;  /* 0x00000004004c0947 */ /* 0x000fea0003800000 */
[----:B------:R-:W-:-:S13]  /*13b0*/  LOP3.LUT P0, RZ, R17, 0x7fffffff, R16, 0xc8, !PT ;  /* 0x7fffffff11ff7812 */ /* 0x000fda000780c810 */
[----:B------:R-:W-:Y:S05]  /*13c0*/  @!P0 BRA `(.L_x_31) ;  /* 0x00000004003c8947 */ /* 0x000fea0003800000 */
[C---:B------:R-:W-:Y:S02]  /*13d0*/  FSETP.NEU.FTZ.AND P3, PT, |R16|.reuse, +INF , PT ;  /* 0x7f8000001000780b */ /* 0x040fe40003f7d200 */
[----:B------:R-:W-:Y:S02]  /*13e0*/  FSETP.NEU.FTZ.AND P1, PT, |R17|, +INF , PT ;  /* 0x7f8000001100780b */ /* 0x000fe40003f3d200 */
[----:B------:R-:W-:-:S11]  /*13f0*/  FSETP.NEU.FTZ.AND P0, PT, |R16|, +INF , PT ;  /* 0x7f8000001000780b */ /* 0x000fd60003f1d200 */
[----:B------:R-:W-:Y:S05]  /*1400*/  @!P1 BRA !P3, `(.L_x_31) ;  /* 0x00000004002c9947 */ /* 0x000fea0005800000 */
[----:B------:R-:W-:-:S04]  /*1410*/  LOP3.LUT P3, RZ, R16, 0x7fffffff, RZ, 0xc0, !PT ;  /* 0x7fffffff10ff7812 */ /* 0x000fc8000786c0ff */
[----:B------:R-:W-:-:S13]  /*1420*/  PLOP3.LUT P1, PT, P1, P3, PT, 0x2f, 0xf2 ;  /* 0x0000000000f2781c */ /* 0x000fda0000f26577 */
[----:B------:R-:W-:Y:S05]  /*1430*/  @P1 BRA `(.L_x_32) ;  /* 0x0000000400181947 */ /* 0x000fea0003800000 */
[----:B------:R-:W-:-:S04]  /*1440*/  LOP3.LUT P1, RZ, R17, 0x7fffffff, RZ, 0xc0, !PT ;  /* 0x7fffffff11ff7812 */ /* 0x000fc8000782c0ff */
[----:B------:R-:W-:-:S13]  /*1450*/  PLOP3.LUT P0, PT, P0, P1, PT, 0x2f, 0xf2 ;  /* 0x0000000000f2781c */ /* 0x000fda0000702577 */
[----:B------:R-:W-:Y:S05]  /*1460*/  @P0 BRA `(.L_x_33) ;  /* 0x0000000400000947 */ /* 0x000fea0003800000 */
[----:B------:R-:W-:Y:S02]  /*1470*/  ISETP.GE.AND P0, PT, R26, RZ, PT ;  /* 0x000000ff1a00720c */ /* 0x000fe40003f06270 */
[----:B------:R-:W-:-:S11]  /*1480*/  ISETP.GE.AND P1, PT, R27, RZ, PT ;  /* 0x000000ff1b00720c */ /* 0x000fd60003f26270 */
[----:B------:R-:W-:Y:S01]  /*1490*/  @P0 IMAD.MOV.U32 R24, RZ, RZ, RZ ;  /* 0x000000ffff180224 */ /* 0x000fe200078e00ff */
[----:B------:R-:W-:Y:S01]  /*14a0*/  @!P0 MOV R24, 0xffffffc0 ;  /* 0xffffffc000188802 */ /* 0x000fe20000000f00 */
[----:B------:R-:W-:Y:S01]  /*14b0*/  @!P0 FFMA R16, R16, 1.84467440737095516160e+19, RZ ;  /* 0x5f80000010108823 */ /* 0x000fe200000000ff */
[----:B------:R-:W-:Y:S02]  /*14c0*/  @!P1 FFMA R17, R17, 1.84467440737095516160e+19, RZ ;  /* 0x5f80000011119823 */ /* 0x000fe400000000ff */
[----:B------:R-:W-:-:S07]  /*14d0*/  @!P1 IADD3 R24, PT, PT, R24, 0x40, RZ ;  /* 0x0000004018189810 */ /* 0x000fce0007ffe0ff */
.L_x_29:
[----:B------:R-:W-:Y:S01]  /*14e0*/  LEA R26, R23, 0xc0800000, 0x17 ;  /* 0xc0800000171a7811 */ /* 0x000fe200078eb8ff */
[----:B------:R-:W-:Y:S01]  /*14f0*/  BSSY.RECONVERGENT B3, `(.L_x_34) ;  /* 0x0000036000037945 */ /* 0x000fe20003800200 */
[----:B------:R-:W-:-:S03]  /*1500*/  IADD3 R25, PT, PT, R25, -0x7f, RZ ;  /* 0xffffff8119197810 */ /* 0x000fc60007ffe0ff */
[----:B------:R-:W-:Y:S01]  /*1510*/  IMAD.IADD R28, R17, 0x1, -R26 ;  /* 0x00000001111c7824 */ /* 0x000fe200078e0a1a */
[C---:B------:R-:W-:Y:S01]  /*1520*/  IADD3 R23, PT, PT, R25.reuse, 0x7f, -R23 ;  /* 0x0000007f19177810 */ /* 0x040fe20007ffe817 */
[----:B------:R-:W-:Y:S02]  /*1530*/  IMAD R16, R25, -0x800000, R16 ;  /* 0xff80000019107824 */ /* 0x000fe400078e0210 */
[----:B------:R-:W0:Y:S01]  /*1540*/  MUFU.RCP R26, R28 ;  /* 0x0000001c001a7308 */ /* 0x000e220000001000 */
[----:B------:R-:W-:-:S04]  /*1550*/  FADD.FTZ R27, -R28, -RZ ;  /* 0x800000ff1c1b7221 */ /* 0x000fc80000010100 */
[----:B0-----:R-:W-:-:S04]  /*1560*/  FFMA R17, R26, R27, 1 ;  /* 0x3f8000001a117423 */ /* 0x001fc8000000001b */
[----:B------:R-:W-:-:S04]  /*1570*/  FFMA R17, R26, R17, R26 ;  /* 0x000000111a117223 */ /* 0x000fc8000000001a */
[----:B------:R-:W-:-:S04]  /*1580*/  FFMA R26, R16, R17, RZ ;  /* 0x00000011101a7223 */ /* 0x000fc800000000ff */
[----:B------:R-:W-:-:S04]  /*1590*/  FFMA R25, R27, R26, R16 ;  /* 0x0000001a1b197223 */ /* 0x000fc80000000010 */
[----:B------:R-:W-:Y:S01]  /*15a0*/  FFMA R26, R17, R25, R26 ;  /* 0x00000019111a7223 */ /* 0x000fe2000000001a */
[----:B------:R-:W-:-:S03]  /*15b0*/  IADD3 R25, PT, PT, R23, R24, RZ ;  /* 0x0000001817197210 */ /* 0x000fc60007ffe0ff */
[----:B------:R-:W-:-:S04]  /*15c0*/  FFMA R27, R27, R26, R16 ;  /* 0x0000001a1b1b7223 */ /* 0x000fc80000000010 */
[----:B------:R-:W-:-:S05]  /*15d0*/  FFMA R16, R17, R27, R26 ;  /* 0x0000001b11107223 */ /* 0x000fca000000001a */
[----:B------:R-:W-:-:S04]  /*15e0*/  SHF.R.U32.HI R23, RZ, 0x17, R16 ;  /* 0x00000017ff177819 */ /* 0x000fc80000011610 */
[----:B------:R-:W-:-:S05]  /*15f0*/  LOP3.LUT R24, R23, 0xff, RZ, 0xc0, !PT ;  /* 0x000000ff17187812 */ /* 0x000fca00078ec0ff */
[----:B------:R-:W-:-:S05]  /*1600*/  IMAD.IADD R23, R24, 0x1, R25 ;  /* 0x0000000118177824 */ /* 0x000fca00078e0219 */
[----:B------:R-:W-:-:S04]  /*1610*/  IADD3 R24, PT, PT, R23, -0x1, RZ ;  /* 0xffffffff17187810 */ /* 0x000fc80007ffe0ff */
[----:B------:R-:W-:-:S13]  /*1620*/  ISETP.GE.U32.AND P0, PT, R24, 0xfe, PT ;  /* 0x000000fe1800780c */ /* 0x000fda0003f06070 */
[----:B------:R-:W-:Y:S05]  /*1630*/  @!P0 BRA `(.L_x_35) ;  /* 0x0000000000808947 */ /* 0x000fea0003800000 */
[----:B------:R-:W-:-:S13]  /*1640*/  ISETP.GT.AND P0, PT, R23, 0xfe, PT ;  /* 0x000000fe1700780c */ /* 0x000fda0003f04270 */
[----:B------:R-:W-:Y:S05]  /*1650*/  @P0 BRA `(.L_x_36) ;  /* 0x00000000006c0947 */ /* 0x000fea0003800000 */
[----:B------:R-:W-:-:S13]  /*1660*/  ISETP.GE.AND P0, PT, R23, 0x1, PT ;  /* 0x000000011700780c */ /* 0x000fda0003f06270 */
[----:B------:R-:W-:Y:S05]  /*1670*/  @P0 BRA `(.L_x_37) ;  /* 0x0000000000740947 */ /* 0x000fea0003800000 */
[----:B------:R-:W-:Y:S02]  /*1680*/  ISETP.GE.AND P0, PT, R23, -0x18, PT ;  /* 0xffffffe81700780c */ /* 0x000fe40003f06270 */
[----:B------:R-:W-:-:S11]  /*1690*/  LOP3.LUT R16, R16, 0x80000000, RZ, 0xc0, !PT ;  /* 0x8000000010107812 */ /* 0x000fd600078ec0ff */
[----:B------:R-:W-:Y:S05]  /*16a0*/  @!P0 BRA `(.L_x_37) ;  /* 0x0000000000688947 */ /* 0x000fea0003800000 */
[CCC-:B------:R-:W-:Y:S01]  /*16b0*/  FFMA.RZ R25, R17.reuse, R27.reuse, R26.reuse ;  /* 0x0000001b11197223 */ /* 0x1c0fe2000000c01a */
[CCC-:B------:R-:W-:Y:S01]  /*16c0*/  FFMA.RP R24, R17.reuse, R27.reuse, R26.reuse ;  /* 0x0000001b11187223 */ /* 0x1c0fe2000000801a */
[----:B------:R-:W-:Y:S01]  /*16d0*/  FFMA.RM R17, R17, R27, R26 ;  /* 0x0000001b11117223 */ /* 0x000fe2000000401a */
[----:B------:R-:W-:Y:S02]  /*16e0*/  IADD3 R26, PT, PT, R23, 0x20, RZ ;  /* 0x00000020171a7810 */ /* 0x000fe40007ffe0ff */
[----:B------:R-:W-:Y:S02]  /*16f0*/  LOP3.LUT R25, R25, 0x7fffff, RZ, 0xc0, !PT ;  /* 0x007fffff19197812 */ /* 0x000fe400078ec0ff */
[----:B------:R-:W-:Y:S02]  /*1700*/  ISETP.NE.AND P3, PT, R23, RZ, PT ;  /* 0x000000ff1700720c */ /* 0x000fe40003f65270 */
[----:B------:R-:W-:Y:S02]  /*1710*/  LOP3.LUT R25, R25, 0x800000, RZ, 0xfc, !PT ;  /* 0x0080000019197812 */ /* 0x000fe400078efcff */
[----:B------:R-:W-:Y:S01]  /*1720*/  ISETP.NE.AND P1, PT, R23, RZ, PT ;  /* 0x000000ff1700720c */ /* 0x000fe20003f25270 */
[----:B------:R-:W-:Y:S01]  /*1730*/  IMAD.MOV R23, RZ, RZ, -R23 ;  /* 0x000000ffff177224 */ /* 0x000fe200078e0a17 */
[----:B------:R-:W-:-:S02]  /*1740*/  SHF.L.U32 R26, R25, R26, RZ ;  /* 0x0000001a191a7219 */ /* 0x000fc400000006ff */
[----:B------:R-:W-:Y:S02]  /*1750*/  FSETP.NEU.FTZ.AND P0, PT, R24, R17, PT ;  /* 0x000000111800720b */ /* 0x000fe40003f1d000 */
[----:B------:R-:W-:Y:S02]  /*1760*/  SEL R24, R23, RZ, P3 ;  /* 0x000000ff17187207 */ /* 0x000fe40001800000 */
[----:B------:R-:W-:Y:S02]  /*1770*/  ISETP.NE.AND P1, PT, R26, RZ, P1 ;  /* 0x000000ff1a00720c */ /* 0x000fe40000f25270 */
[----:B------:R-:W-:Y:S02]  /*1780*/  SHF.R.U32.HI R24, RZ, R24, R25 ;  /* 0x00000018ff187219 */ /* 0x000fe40000011619 */
[----:B------:R-:W-:Y:S02]  /*1790*/  PLOP3.LUT P0, PT, P0, P1, PT, 0xf8, 0x8f ;  /* 0x00000000008f781c */ /* 0x000fe40000703f70 */
[----:B------:R-:W-:-:S02]  /*17a0*/  SHF.R.U32.HI R26, RZ, 0x1, R24 ;  /* 0x00000001ff1a7819 */ /* 0x000fc40000011618 */
[----:B------:R-:W-:-:S04]  /*17b0*/  SEL R17, RZ, 0x1, !P0 ;  /* 0x00000001ff117807 */ /* 0x000fc80004000000 */
[----:B------:R-:W-:-:S04]  /*17c0*/  LOP3.LUT R17, R17, 0x1, R26, 0xf8, !PT ;  /* 0x0000000111117812 */ /* 0x000fc800078ef81a */
[----:B------:R-:W-:-:S04]  /*17d0*/  LOP3.LUT R17, R17, R24, RZ, 0xc0, !PT ;  /* 0x0000001811117212 */ /* 0x000fc800078ec0ff */
[----:B------:R-:W-:-:S04]  /*17e0*/  IADD3 R17, PT, PT, R26, R17, RZ ;  /* 0x000000111a117210 */ /* 0x000fc80007ffe0ff */
[----:B------:R-:W-:Y:S01]  /*17f0*/  LOP3.LUT R16, R17, R16, RZ, 0xfc, !PT ;  /* 0x0000001011107212 */ /* 0x000fe200078efcff */
[----:B------:R-:W-:Y:S06]  /*1800*/  BRA `(.L_x_37) ;  /* 0x0000000000107947 */ /* 0x000fec0003800000 */
.L_x_36:
[----:B------:R-:W-:-:S04]  /*1810*/  LOP3.LUT R16, R16, 0x80000000, RZ, 0xc0, !PT ;  /* 0x8000000010107812 */ /* 0x000fc800078ec0ff */
[----:B------:R-:W-:Y:S01]  /*1820*/  LOP3.LUT R16, R16, 0x7f800000, RZ, 0xfc, !PT ;  /* 0x7f80000010107812 */ /* 0x000fe200078efcff */
[----:B------:R-:W-:Y:S06]  /*1830*/  BRA `(.L_x_37) ;  /* 0x0000000000047947 */ /* 0x000fec0003800000 */
.L_x_35:
[----:B------:R-:W-:-:S07]  /*1840*/  LEA R16, R25, R16, 0x17 ;  /* 0x0000001019107211 */ /* 0x000fce00078eb8ff */
.L_x_37:
[----:B------:R-:W-:Y:S05]  /*1850*/  BSYNC.RECONVERGENT B3 ;  /* 0x0000000000037941 */ /* 0x000fea0003800200 */
.L_x_34:
[----:B------:R-:W-:Y:S05]  /*1860*/  BRA `(.L_x_38) ;  /* 0x0000000000207947 */ /* 0x000fea0003800000 */
.L_x_33:
[----:B------:R-:W-:-:S04]  /*1870*/  LOP3.LUT R16, R17, 0x80000000, R16, 0x48, !PT ;  /* 0x8000000011107812 */ /* 0x000fc800078e4810 */
[----:B------:R-:W-:Y:S01]  /*1880*/  LOP3.LUT R16, R16, 0x7f800000, RZ, 0xfc, !PT ;  /* 0x7f80000010107812 */ /* 0x000fe200078efcff */
[----:B------:R-:W-:Y:S06]  /*1890*/  BRA `(.L_x_38) ;  /* 0x0000000000147947 */ /* 0x000fec0003800000 */
.L_x_32:
[----:B------:R-:W-:Y:S01]  /*18a0*/  LOP3.LUT R16, R17, 0x80000000, R16, 0x48, !PT ;  /* 0x8000000011107812 */ /* 0x000fe200078e4810 */
[----:B------:R-:W-:Y:S06]  /*18b0*/  BRA `(.L_x_38) ;  /* 0x00000000000c7947 */ /* 0x000fec0003800000 */
.L_x_31:
[----:B------:R-:W0:Y:S01]  /*18c0*/  MUFU.RSQ R16, -QNAN ;  /* 0xffc0000000107908 */ /* 0x000e220000001400 */
[----:B------:R-:W-:Y:S05]  /*18d0*/  BRA `(.L_x_38) ;  /* 0x0000000000047947 */ /* 0x000fea0003800000 */
.L_x_30:
[----:B------:R-:W-:-:S07]  /*18e0*/  FADD.FTZ R16, R16, R17 ;  /* 0x0000001110107221 */ /* 0x000fce0000010000 */
.L_x_38:
[----:B------:R-:W-:Y:S05]  /*18f0*/  BSYNC.RECONVERGENT B2 ;  /* 0x0000000000027941 */ /* 0x000fea0003800200 */
.L_x_28:
[----:B------:R-:W-:Y:S02]  /*1900*/  HFMA2 R17, -RZ, RZ, 0, 0 ;  /* 0x00000000ff117431 */ /* 0x000fe400000001ff */
[----:B0-----:R-:W-:Y:S01]  /*1910*/  IMAD.MOV.U32 R23, RZ, RZ, R16 ;  /* 0x000000ffff177224 */ /* 0x001fe200078e0010 */
[----:B------:R-:W-:-:S04]  /*1920*/  MOV R16, R18 ;  /* 0x0000001200107202 */ /* 0x000fc80000000f00 */
[----:B------:R-:W-:Y:S05]  /*1930*/  RET.REL.NODEC R16 `(_Z9calc_funciPfPiPKfi) ;  /* 0xffffffe410b07950 */ /* 0x000fea0003c3ffff */
.L_x_39:
        /* <DEDUP_REMOVED lines=12> */
.L_x_58:


//--------------------- .text._Z11filter_funcPfPs --------------------------
	.section	.text._Z11filter_funcPfPs,"ax",@progbits
	.align	128
        .global         _Z11filter_funcPfPs
        .type           _Z11filter_funcPfPs,@function
        .size           _Z11filter_funcPfPs,(.L_x_61 - _Z11filter_funcPfPs)
        .other          _Z11filter_funcPfPs,@"STO_CUDA_ENTRY STV_DEFAULT"
_Z11filter_funcPfPs:
.text._Z11filter_funcPfPs:
[----:B------:R-:W-:Y:S01]  /*0000*/  LDC R1, c[0x0][0x37c] ;  /* 0x0000df00ff017b82 */ /* 0x000fe20000000800 */
[----:B------:R-:W0:Y:S01]  /*0010*/  S2R R0, SR_CTAID.X ;  /* 0x0000000000007919 */ /* 0x000e220000002500 */
[----:B------:R-:W0:Y:S01]  /*0020*/  LDCU UR6, c[0x0][0x360] ;  /* 0x00006c00ff0677ac */ /* 0x000e220008000800 */
[----:B------:R-:W-:Y:S01]  /*0030*/  HFMA2 R7, -RZ, RZ, 0, 0 ;  /* 0x00000000ff077431 */ /* 0x000fe200000001ff */
[----:B------:R-:W0:Y:S01]  /*0040*/  S2R R3, SR_TID.X ;  /* 0x0000000000037919 */ /* 0x000e220000002100 */
[----:B------:R-:W1:Y:S02]  /*0050*/  LDCU.64 UR4, c[0x4][0x10] ;  /* 0x01000200ff0477ac */ /* 0x000e640008000a00 */
[----:B-1----:R-:W-:-:S04]  /*0060*/  UIADD3 UR4, UP0, UPT, UR4, 0x8, URZ ;  /* 0x0000000804047890 */ /* 0x002fc8000ff1e0ff */
[----:B------:R-:W-:Y:S01]  /*0070*/  UIADD3.X UR5, UPT, UPT, URZ, UR5, URZ, UP0, !UPT ;  /* 0x00000005ff057290 */ /* 0x000fe200087fe4ff */
[----:B0-----:R-:W-:Y:S01]  /*0080*/  IMAD R0, R0, UR6, R3 ;  /* 0x0000000600007c24 */ /* 0x001fe2000f8e0203 */
[----:B------:R-:W0:Y:S04]  /*0090*/  LDCU.64 UR6, c[0x0][0x358] ;  /* 0x00006b00ff0677ac */ /* 0x000e280008000a00 */
[----:B------:R-:W-:-:S04]  /*00a0*/  SHF.R.S32.HI R3, RZ, 0x1f, R0 ;  /* 0x0000001fff037819 */ /* 0x000fc80000011400 */
[----:B------:R-:W-:-:S04]  /*00b0*/  LEA.HI R3, R3, R0, RZ, 0xb ;  /* 0x0000000003037211 */ /* 0x000fc800078f58ff */
[----:B------:R-:W-:-:S05]  /*00c0*/  SHF.R.U32.HI R3, RZ, 0xb, R3 ;  /* 0x0000000bff037819 */ /* 0x000fca0000011603 */
[----:B------:R-:W-:-:S07]  /*00d0*/  IMAD R0, R3, 0x752800, R0 ;  /* 0x0075280003007824 */ /* 0x000fce00078e0200 */
.L_x_46:
[----:B01234-:R-:W1:Y:S01]  /*00e0*/  LDC.64 R2, c[0x0][0x380] ;  /* 0x0000e000ff027b82 */ /* 0x01fe620000000a00 */
[C---:B------:R-:W-:Y:S02]  /*00f0*/  ISETP.GE.U32.AND P0, PT, R7.reuse, 0x3, PT ;  /* 0x000000030700780c */ /* 0x040fe40003f06070 */
[C---:B------:R-:W-:Y:S02]  /*0100*/  LEA R10, R7.reuse, R0, 0xb ;  /* 0x00000000070a7211 */ /* 0x040fe400078e58ff */
[----:B------:R-:W-:-:S04]  /*0110*/  VIMNMX.U32 R4, PT, PT, R7, 0x3f, PT ;  /* 0x0000003f07047848 */ /* 0x000fc80003fe0000 */
[----:B------:R-:W-:Y:S02]  /*0120*/  IADD3 R4, PT, PT, R4, 0x1, RZ ;  /* 0x0000000104047810 */ /* 0x000fe40007ffe0ff */
[----:B------:R-:W-:Y:S02]  /*0130*/  MOV R6, RZ ;  /* 0x000000ff00067202 */ /* 0x000fe40000000f00 */
[----:B------:R-:W-:Y:S01]  /*0140*/  LOP3.LUT R8, R4, 0x3, RZ, 0xc0, !PT ;  /* 0x0000000304087812 */ /* 0x000fe200078ec0ff */
[----:B-1----:R-:W-:-:S05]  /*0150*/  IMAD.WIDE R2, R10, 0x4, R2 ;  /* 0x000000040a027825 */ /* 0x002fca00078e0202 */
[----:B0----5:R0:W5:Y:S01]  /*0160*/  LDG.E R11, desc[UR6][R2.64] ;  /* 0x00000006020b7981 */ /* 0x021162000c1e1900 */
[----:B------:R-:W-:Y:S05]  /*0170*/  @!P0 BRA `(.L_x_40) ;  /* 0x0000000c00008947 */ /* 0x000fea0003800000 */
[----:B------:R-:W-:Y:S01]  /*0180*/  LOP3.LUT R6, R4, 0x7c, RZ, 0xc0, !PT ;  /* 0x0000007c04067812 */ /* 0x000fe200078ec0ff */
[----:B------:R-:W-:Y:S01]  /*0190*/  IMAD.U32 R4, RZ, RZ, UR4 ;  /* 0x00000004ff047e24 */ /* 0x000fe2000f8e00ff */
[----:B------:R-:W-:Y:S02]  /*01a0*/  MOV R5, UR5 ;  /* 0x0000000500057c02 */ /* 0x000fe40008000f00 */
[----:B------:R-:W-:-:S04]  /*01b0*/  IADD3 R9, PT, PT, -R6, RZ, RZ ;  /* 0x000000ff06097210 */ /* 0x000fc80007ffe1ff */
[----:B------:R-:W-:-:S13]  /*01c0*/  ISETP.GE.AND P0, PT, R9, RZ, PT ;  /* 0x000000ff0900720c */ /* 0x000fda0003f06270 */
[----:B------:R-:W-:Y:S05]  /*01d0*/  @P0 BRA `(.L_x_41) ;  /* 0x0000000800740947 */ /* 0x000fea0003800000 */
[----:B------:R-:W-:Y:S02]  /*01e0*/  IADD3 R12, PT, PT, -R9, RZ, RZ ;  /* 0x000000ff090c7210 */ /* 0x000fe40007ffe1ff */
[----:B------:R-:W-:Y:S02]  /*01f0*/  PLOP3.LUT P0, PT, PT, PT, PT, 0x80, 0x8 ;  /* 0x000000000008781c */ /* 0x000fe40003f0f070 */
[----:B------:R-:W-:-:S13]  /*0200*/  ISETP.GT.AND P1, PT, R12, 0xc, PT ;  /* 0x0000000c0c00780c */ /* 0x000fda0003f24270 */
[----:B------:R-:W-:Y:S05]  /*0210*/  @!P1 BRA `(.L_x_42) ;  /* 0x0000000400849947 */ /* 0x000fea0003800000 */
[----:B------:R-:W-:-:S13]  /*0220*/  PLOP3.LUT P0, PT, PT, PT, PT, 0x8, 0x80 ;  /* 0x000000000080781c */ /* 0x000fda0003f0e170 */
.L_x_43:
[----:B------:R-:W1:Y:S01]  /*0230*/  LDC.64 R12, c[0x0][0x388] ;  /* 0x0000e200ff0c7b82 */ /* 0x000e620000000a00 */
[----:B------:R-:W2:Y:S01]  /*0240*/  LDG.E R16, desc[UR6][R4.64+-0x8] ;  /* 0xfffff80604107981 */ /* 0x000ea2000c1e1900 */
[----:B-1----:R-:W-:-:S05]  /*0250*/  IMAD.WIDE R14, R10, 0x2, R12 ;  /* 0x000000020a0e7825 */ /* 0x002fca00078e020c */
[----:B---3--:R-:W3:Y:S02]  /*0260*/  LDG.E.U16 R17, desc[UR6][R14.64] ;  /* 0x000000060e117981 */ /* 0x008ee4000c1e1500 */
[----:B---3--:R-:W2:Y:S02]  /*0270*/  I2F.S16 R17, R17 ;  /* 0x0000001100117306 */ /* 0x008ea40000101400 */
[----:B--2--5:R-:W-:-:S05]  /*0280*/  FFMA R11, R16, R17, R11 ;  /* 0x00000011100b7223 */ /* 0x024fca000000000b */
[----:B------:R1:W-:Y:S04]  /*0290*/  STG.E desc[UR6][R2.64], R11 ;  /* 0x0000000b02007986 */ /* 0x0003e8000c101906 */
[----:B------:R-:W2:Y:S04]  /*02a0*/  LDG.E.U16 R18, desc[UR6][R14.64+-0x1000] ;  /* 0xfff000060e127981 */ /* 0x000ea8000c1e1500 */
[----:B------:R-:W3:Y:S01]  /*02b0*/  LDG.E R16, desc[UR6][R4.64+-0x4] ;  /* 0xfffffc0604107981 */ /* 0x000ee2000c1e1900 */
[----:B--2---:R-:W3:Y:S02]  /*02c0*/  I2F.S16 R18, R18 ;  /* 0x0000001200127306 */ /* 0x004ee40000101400 */
[----:B---3--:R-:W-:-:S05]  /*02d0*/  FFMA R19, R16, R18, R11 ;  /* 0x0000001210137223 */ /* 0x008fca000000000b */
[----:B------:R2:W-:Y:S04]  /*02e0*/  STG.E desc[UR6][R2.64], R19 ;  /* 0x0000001302007986 */ /* 0x0005e8000c101906 */
[----:B------:R-:W3:Y:S04]  /*02f0*/  LDG.E.U16 R20, desc[UR6][R14.64+-0x2000] ;  /* 0xffe000060e147981 */ /* 0x000ee8000c1e1500 */
[----:B------:R-:W4:Y:S01]  /*0300*/  LDG.E R16, desc[UR6][R4.64] ;  /* 0x0000000604107981 */ /* 0x000f22000c1e1900 */
[----:B---3--:R-:W4:Y:S02]  /*0310*/  I2F.S16 R20, R20 ;  /* 0x0000001400147306 */ /* 0x008f240000101400 */
[----:B----4-:R-:W-:-:S05]  /*0320*/  FFMA R21, R16, R20, R19 ;  /* 0x0000001410157223 */ /* 0x010fca0000000013 */
[----:B------:R3:W-:Y:S04]  /*0330*/  STG.E desc[UR6][R2.64], R21 ;  /* 0x0000001502007986 */ /* 0x0007e8000c101906 */
[----:B-1----:R-:W4:Y:S04]  /*0340*/  LDG.E.U16 R11, desc[UR6][R14.64+-0x3000] ;  /* 0xffd000060e0b7981 */ /* 0x002f28000c1e1500 */
[----:B------:R-:W2:Y:S01]  /*0350*/  LDG.E R16, desc[UR6][R4.64+0x4] ;  /* 0x0000040604107981 */ /* 0x000ea2000c1e1900 */
[----:B------:R-:W-:Y:S01]  /*0360*/  IADD3 R17, PT, PT, R10, -0x2000, RZ ;  /* 0xffffe0000a117810 */ /* 0x000fe20007ffe0ff */
[----:B----4-:R-:W2:Y:S02]  /*0370*/  I2F.S16 R11, R11 ;  /* 0x0000000b000b7306 */ /* 0x010ea40000101400 */
[----:B--2---:R-:W-:-:S02]  /*0380*/  FFMA R23, R16, R11, R21 ;  /* 0x0000000b10177223 */ /* 0x004fc40000000015 */
[----:B------:R-:W-:-:S03]  /*0390*/  IMAD.WIDE R16, R17, 0x2, R12 ;  /* 0x0000000211107825 */ /* 0x000fc600078e020c */
[----:B------:R-:W-:Y:S04]  /*03a0*/  STG.E desc[UR6][R2.64], R23 ;  /* 0x0000001702007986 */ /* 0x000fe8000c101906 */
[----:B------:R-:W2:Y:S04]  /*03b0*/  LDG.E.U16 R19, desc[UR6][R16.64] ;  /* 0x0000000610137981 */ /* 0x000ea8000c1e1500 */
[----:B------:R-:W3:Y:S01]  /*03c0*/  LDG.E R18, desc[UR6][R4.64+0x8] ;  /* 0x0000080604127981 */ /* 0x000ee2000c1e1900 */
[----:B--2---:R-:W3:Y:S02]  /*03d0*/  I2F.S16 R19, R19 ;  /* 0x0000001300137306 */ /* 0x004ee40000101400 */
[----:B---3--:R-:W-:-:S05]  /*03e0*/  FFMA R21, R18, R19, R23 ;  /* 0x0000001312157223 */ /* 0x008fca0000000017 */
        /* <DEDUP_REMOVED lines=11> */
[----:B------:R-:W4:Y:S04]  /*04a0*/  LDG.E.U16 R20, desc[UR6][R16.64+-0x3000] ;  /* 0xffd0000610147981 */ /* 0x000f28000c1e1500 */
[----:B------:R-:W1:Y:S01]  /*04b0*/  LDG.E R14, desc[UR6][R4.64+0x14] ;  /* 0x00001406040e7981 */ /* 0x000e62000c1e1900 */
[----:B------:R-:W-:Y:S01]  /*04c0*/  IADD3 R15, PT, PT, R10, -0x4000, RZ ;  /* 0xffffc0000a0f7810 */ /* 0x000fe20007ffe0ff */
[----:B----4-:R-:W1:Y:S02]  /*04d0*/  I2F.S16 R20, R20 ;  /* 0x0000001400147306 */ /* 0x010e640000101400 */
[----:B-1----:R-:W-:-:S02]  /*04e0*/  FFMA R21, R14, R20, R19 ;  /* 0x000000140e157223 */ /* 0x002fc40000000013 */
[----:B------:R-:W-:-:S03]  /*04f0*/  IMAD.WIDE R14, R15, 0x2, R12 ;  /* 0x000000020f0e7825 */ /* 0x000fc600078e020c */
[----:B------:R-:W-:Y:S04]  /*0500*/  STG.E desc[UR6][R2.64], R21 ;  /* 0x0000001502007986 */ /* 0x000fe8000c101906 */
[----:B--2---:R-:W2:Y:S04]  /*0510*/  LDG.E.U16 R11, desc[UR6][R14.64] ;  /* 0x000000060e0b7981 */ /* 0x004ea8000c1e1500 */
        /* <DEDUP_REMOVED lines=8> */
[----:B------:R-:W-:Y:S04]  /*05a0*/  STG.E desc[UR6][R2.64], R23 ;  /* 0x0000001702007986 */ /* 0x000fe8000c101906 */
[----:B------:R-:W2:Y:S04]  /*05b0*/  LDG.E.U16 R18, desc[UR6][R14.64+-0x2000] ;  /* 0xffe000060e127981 */ /* 0x000ea8000c1e1500 */
[----:B------:R-:W3:Y:S01]  /*05c0*/  LDG.E R16, desc[UR6][R4.64+0x20] ;  /* 0x0000200604107981 */ /* 0x000ee2000c1e1900 */
[----:B--2---:R-:W3:Y:S02]  /*05d0*/  I2F.S16 R18, R18 ;  /* 0x0000001200127306 */ /* 0x004ee40000101400 */
[----:B---3--:R-:W-:-:S05]  /*05e0*/  FFMA R11, R16, R18, R23 ;  /* 0x00000012100b7223 */ /* 0x008fca0000000017 */
[----:B------:R2:W-:Y:S04]  /*05f0*/  STG.E desc[UR6][R2.64], R11 ;  /* 0x0000000b02007986 */ /* 0x0005e8000c101906 */
[----:B-1----:R-:W3:Y:S04]  /*0600*/  LDG.E.U16 R19, desc[UR6][R14.64+-0x3000] ;  /* 0xffd000060e137981 */ /* 0x002ee8000c1e1500 */
[----:B------:R-:W4:Y:S01]  /*0610*/  LDG.E R16, desc[UR6][R4.64+0x24] ;  /* 0x0000240604107981 */ /* 0x000f22000c1e1900 */
[----:B------:R-:W-:-:S04]  /*0620*/  VIADD R21, R10, 0xffffa000 ;  /* 0xffffa0000a157836 */ /* 0x000fc80000000000 */
[----:B------:R-:W-:Y:S01]  /*0630*/  IMAD.WIDE R12, R21, 0x2, R12 ;  /* 0x00000002150c7825 */ /* 0x000fe200078e020c */
[----:B---3--:R-:W4:Y:S03]  /*0640*/  I2F.S16 R19, R19 ;  /* 0x0000001300137306 */ /* 0x008f260000101400 */
[----:B----4-:R-:W-:-:S05]  /*0650*/  FFMA R17, R16, R19, R11 ;  /* 0x0000001310117223 */ /* 0x010fca000000000b */
[----:B------:R1:W-:Y:S04]  /*0660*/  STG.E desc[UR6][R2.64], R17 ;  /* 0x0000001102007986 */ /* 0x0003e8000c101906 */
[----:B------:R-:W3:Y:S04]  /*0670*/  LDG.E.U16 R20, desc[UR6][R12.64] ;  /* 0x000000060c147981 */ /* 0x000ee8000c1e1500 */
[----:B------:R-:W2:Y:S01]  /*0680*/  LDG.E R16, desc[UR6][R4.64+0x28] ;  /* 0x0000280604107981 */ /* 0x000ea2000c1e1900 */
[----:B---3--:R-:W2:Y:S02]  /*0690*/  I2F.S16 R20, R20 ;  /* 0x0000001400147306 */ /* 0x008ea40000101400 */
[----:B--2---:R-:W-:-:S05]  /*06a0*/  FFMA R11, R16, R20, R17 ;  /* 0x00000014100b7223 */ /* 0x004fca0000000011 */
        /* <DEDUP_REMOVED lines=8> */
[----:B----4-:R-:W1:Y:S02]  /*0730*/  I2F.S16 R16, R16 ;  /* 0x0000001000107306 */ /* 0x010e640000101400 */
[----:B-1----:R-:W-:-:S05]  /*0740*/  FFMA R17, R14, R16, R19 ;  /* 0x000000100e117223 */ /* 0x002fca0000000013 */
[----:B------:R3:W-:Y:S04]  /*0750*/  STG.E desc[UR6][R2.64], R17 ;  /* 0x0000001102007986 */ /* 0x0007e8000c101906 */
[----:B------:R-:W4:Y:S04]  /*0760*/  LDG.E.U16 R18, desc[UR6][R12.64+-0x3000] ;  /* 0xffd000060c127981 */ /* 0x000f28000c1e1500 */
[----:B------:R-:W2:Y:S01]  /*0770*/  LDG.E R14, desc[UR6][R4.64+0x34] ;  /* 0x00003406040e7981 */ /* 0x000ea2000c1e1900 */
[----:B------:R-:W-:-:S04]  /*0780*/  IADD3 R9, PT, PT, R9, 0x10, RZ ;  /* 0x0000001009097810 */ /* 0x000fc80007ffe0ff */
[----:B------:R-:W-:Y:S02]  /*0790*/  ISETP.GE.AND P1, PT, R9, -0xc, PT ;  /* 0xfffffff40900780c */ /* 0x000fe40003f26270 */
[----:B------:R-:W-:Y:S01]  /*07a0*/  IADD3 R10, PT, PT, R10, -0x8000, RZ ;  /* 0xffff80000a0a7810 */ /* 0x000fe20007ffe0ff */
[----:B----4-:R-:W2:Y:S02]  /*07b0*/  I2F.S16 R18, R18 ;  /* 0x0000001200127306 */ /* 0x010ea40000101400 */
[----:B--2---:R-:W-:Y:S01]  /*07c0*/  FFMA R11, R14, R18, R17 ;  /* 0x000000120e0b7223 */ /* 0x004fe20000000011 */
[----:B------:R-:W-:-:S04]  /*07d0*/  IADD3 R14, P2, PT, R4, 0x40, RZ ;  /* 0x00000040040e7810 */ /* 0x000fc80007f5e0ff */
[----:B------:R-:W-:Y:S01]  /*07e0*/  IADD3.X R15, PT, PT, RZ, R5, RZ, P2, !PT ;  /* 0x00000005ff0f7210 */ /* 0x000fe200017fe4ff */
[----:B------:R3:W-:Y:S01]  /*07f0*/  STG.E desc[UR6][R2.64], R11 ;  /* 0x0000000b02007986 */ /* 0x0007e2000c101906 */
[----:B------:R-:W-:-:S03]  /*0800*/  MOV R4, R14 ;  /* 0x0000000e00047202 */ /* 0x000fc60000000f00 */
[----:B------:R-:W-:Y:S01]  /*0810*/  IMAD.MOV.U32 R5, RZ, RZ, R15 ;  /* 0x000000ffff057224 */ /* 0x000fe200078e000f */
[----:B------:R-:W-:Y:S06]  /*0820*/  @!P1 BRA `(.L_x_43) ;  /* 0xfffffff800809947 */ /* 0x000fec000383ffff */
.L_x_42:
[----:B------:R-:W-:-:S04]  /*0830*/  IADD3 R12, PT, PT, -R9, RZ, RZ ;  /* 0x000000ff090c7210 */ /* 0x000fc80007ffe1ff */
[----:B------:R-:W-:-:S13]  /*0840*/  ISETP.GT.AND P1, PT, R12, 0x4, PT ;  /* 0x000000040c00780c */ /* 0x000fda0003f24270 */
[----:B------:R-:W-:Y:S05]  /*0850*/  @!P1 BRA `(.L_x_44) ;  /* 0x0000000000cc9947 */ /* 0x000fea0003800000 */
        /* <DEDUP_REMOVED lines=19> */
[----:B------:R-:W-:-:S05]  /*0990*/  IADD3 R23, PT, PT, R10, -0x2000, RZ ;  /* 0xffffe0000a177810 */ /* 0x000fca0007ffe0ff */
        /* <DEDUP_REMOVED lines=14> */
[----:B------:R-:W3:Y:S04]  /*0a80*/  LDG.E.U16 R16, desc[UR6][R12.64+-0x2000] ;  /* 0xffe000060c107981 */ /* 0x000ee8000c1e1500 */
[----:B------:R-:W1:Y:S01]  /*0a90*/  LDG.E R14, desc[UR6][R4.64+0x10] ;  /* 0x00001006040e7981 */ /* 0x000e62000c1e1900 */
[----:B---3--:R-:W1:Y:S02]  /*0aa0*/  I2F.S16 R16, R16 ;  /* 0x0000001000107306 */ /* 0x008e640000101400 */
[----:B-1----:R-:W-:-:S05]  /*0ab0*/  FFMA R21, R14, R16, R19 ;  /* 0x000000100e157223 */ /* 0x002fca0000000013 */
[----:B------:R4:W-:Y:S04]  /*0ac0*/  STG.E desc[UR6][R2.64], R21 ;  /* 0x0000001502007986 */ /* 0x0009e8000c101906 */
[----:B--2---:R-:W2:Y:S04]  /*0ad0*/  LDG.E.U16 R17, desc[UR6][R12.64+-0x3000] ;  /* 0xffd000060c117981 */ /* 0x004ea8000c1e1500 */
[----:B------:R-:W3:Y:S01]  /*0ae0*/  LDG.E R14, desc[UR6][R4.64+0x14] ;  /* 0x00001406040e7981 */ /* 0x000ee2000c1e1900 */
[----:B------:R-:W-:Y:S01]  /*0af0*/  PLOP3.LUT P0, PT, PT, PT, PT, 0x8, 0x80 ;  /* 0x000000000080781c */ /* 0x000fe20003f0e170 */
[----:B------:R-:W-:Y:S01]  /*0b00*/  VIADD R10, R10, 0xffffc000 ;  /* 0xffffc0000a0a7836 */ /* 0x000fe20000000000 */
[----:B------:R-:W-:Y:S01]  /*0b10*/  IADD3 R9, PT, PT, R9, 0x8, RZ ;  /* 0x0000000809097810 */ /* 0x000fe20007ffe0ff */
[----:B--2---:R-:W3:Y:S02]  /*0b20*/  I2F.S16 R17, R17 ;  /* 0x0000001100117306 */ /* 0x004ee40000101400 */
[----:B---3--:R-:W-:-:S05]  /*0b30*/  FFMA R11, R14, R17, R21 ;  /* 0x000000110e0b7223 */ /* 0x008fca0000000015 */
[----:B------:R4:W-:Y:S01]  /*0b40*/  STG.E desc[UR6][R2.64], R11 ;  /* 0x0000000b02007986 */ /* 0x0009e2000c101906 */
[----:B------:R-:W-:-:S04]  /*0b50*/  IADD3 R14, P1, PT, R4, 0x20, RZ ;  /* 0x00000020040e7810 */ /* 0x000fc80007f3e0ff */
[----:B------:R-:W-:Y:S02]  /*0b60*/  IADD3.X R15, PT, PT, RZ, R5, RZ, P1, !PT ;  /* 0x00000005ff0f7210 */ /* 0x000fe40000ffe4ff */
[----:B------:R-:W-:Y:S02]  /*0b70*/  MOV R4, R14 ;  /* 0x0000000e00047202 */ /* 0x000fe40000000f00 */
[----:B------:R-:W-:-:S07]  /*0b80*/  MOV R5, R15 ;  /* 0x0000000f00057202 */ /* 0x000fce0000000f00 */
.L_x_44:
[----:B------:R-:W-:-:S13]  /*0b90*/  ISETP.NE.OR P0, PT, R9, RZ, P0 ;  /* 0x000000ff0900720c */ /* 0x000fda0000705670 */
[----:B------:R-:W-:Y:S05]  /*0ba0*/  @!P0 BRA `(.L_x_40) ;  /* 0x0000000000748947 */ /* 0x000fea0003800000 */
.L_x_41:
[----:B------:R-:W1:Y:S01]  /*0bb0*/  LDC.64 R12, c[0x0][0x388] ;  /* 0x0000e200ff0c7b82 */ /* 0x000e620000000a00 */
[----:B------:R-:W3:Y:S01]  /*0bc0*/  LDG.E R14, desc[UR6][R4.64+-0x8] ;  /* 0xfffff806040e7981 */ /* 0x000ee2000c1e1900 */
[----:B-1----:R-:W-:-:S05]  /*0bd0*/  IMAD.WIDE R12, R10, 0x2, R12 ;  /* 0x000000020a0c7825 */ /* 0x002fca00078e020c */
[----:B--2---:R-:W2:Y:S02]  /*0be0*/  LDG.E.U16 R15, desc[UR6][R12.64] ;  /* 0x000000060c0f7981 */ /* 0x004ea4000c1e1500 */
[----:B--2---:R-:W3:Y:S02]  /*0bf0*/  I2F.S16 R15, R15 ;  /* 0x0000000f000f7306 */ /* 0x004ee40000101400 */
[----:B---345:R-:W-:-:S05]  /*0c00*/  FFMA R11, R14, R15, R11 ;  /* 0x0000000f0e0b7223 */ /* 0x038fca000000000b */
        /* <DEDUP_REMOVED lines=13> */
[----:B------:R-:W-:-:S04]  /*0ce0*/  IADD3 R9, PT, PT, R9, 0x4, RZ ;  /* 0x0000000409097810 */ /* 0x000fc80007ffe0ff */
[----:B------:R-:W-:Y:S01]  /*0cf0*/  ISETP.NE.AND P0, PT, R9, RZ, PT ;  /* 0x000000ff0900720c */ /* 0x000fe20003f05270 */
[----:B------:R-:W-:Y:S01]  /*0d00*/  VIADD R10, R10, 0xffffe000 ;  /* 0xffffe0000a0a7836 */ /* 0x000fe20000000000 */
[----:B---3--:R-:W1:Y:S02]  /*0d10*/  I2F.S16 R19, R19 ;  /* 0x0000001300137306 */ /* 0x008e640000101400 */
[----:B-1----:R-:W-:Y:S01]  /*0d20*/  FFMA R11, R14, R19, R15 ;  /* 0x000000130e0b7223 */ /* 0x002fe2000000000f */
[----:B------:R-:W-:-:S04]  /*0d30*/  IADD3 R14, P1, PT, R4, 0x10, RZ ;  /* 0x00000010040e7810 */ /* 0x000fc80007f3e0ff */
[----:B------:R2:W-:Y:S01]  /*0d40*/  STG.E desc[UR6][R2.64], R11 ;  /* 0x0000000b02007986 */ /* 0x0005e2000c101906 */
[----:B------:R-:W-:Y:S02]  /*0d50*/  IADD3.X R5, PT, PT, RZ, R5, RZ, P1, !PT ;  /* 0x00000005ff057210 */ /* 0x000fe40000ffe4ff */
[----:B------:R-:W-:Y:S01]  /*0d60*/  MOV R4, R14 ;  /* 0x0000000e00047202 */ /* 0x000fe20000000f00 */
[----:B------:R-:W-:Y:S06]  /*0d70*/  @P0 BRA `(.L_x_41) ;  /* 0xfffffffc008c0947 */ /* 0x000fec000383ffff */
.L_x_40:
[----:B------:R-:W-:-:S13]  /*0d80*/  ISETP.NE.AND P0, PT, R8, RZ, PT ;  /* 0x000000ff0800720c */ /* 0x000fda0003f05270 */
[----:B------:R-:W-:Y:S05]  /*0d90*/  @!P0 BRA `(.L_x_45) ;  /* 0x0000000000648947 */ /* 0x000fea0003800000 */
[----:B------:R-:W1:Y:S01]  /*0da0*/  LDC.64 R4, c[0x0][0x388] ;  /* 0x0000e200ff047b82 */ /* 0x000e620000000a00 */
[----:B------:R-:W-:-:S04]  /*0db0*/  IADD3 R9, PT, PT, -R6, R7, RZ ;  /* 0x0000000706097210 */ /* 0x000fc80007ffe1ff */
[----:B------:R-:W-:-:S03]  /*0dc0*/  LEA R9, R9, R0, 0xb ;  /* 0x0000000009097211 */ /* 0x000fc600078e58ff */
[----:B------:R-:W0:Y:S02]  /*0dd0*/  LDC.64 R12, c[0x4][0x10] ;  /* 0x01000400ff0c7b82 */ /* 0x000e240000000a00 */
[----:B-1----:R-:W-:-:S05]  /*0de0*/  IMAD.WIDE R4, R9, 0x2, R4 ;  /* 0x0000000209047825 */ /* 0x002fca00078e0204 */
[----:B------:R-:W2:Y:S01]  /*0df0*/  LDG.E.U16 R9, desc[UR6][R4.64] ;  /* 0x0000000604097981 */ /* 0x000ea2000c1e1500 */
[----:B0-----:R-:W-:-:S05]  /*0e00*/  IMAD.WIDE.U32 R12, R6, 0x4, R12 ;  /* 0x00000004060c7825 */ /* 0x001fca00078e000c */
[----:B------:R-:W3:Y:S01]  /*0e10*/  LDG.E R6, desc[UR6][R12.64] ;  /* 0x000000060c067981 */ /* 0x000ee2000c1e1900 */
[----:B------:R-:W-:Y:S01]  /*0e20*/  ISETP.NE.AND P0, PT, R8, 0x1, PT ;  /* 0x000000010800780c */ /* 0x000fe20003f05270 */
[----:B--2---:R-:W3:Y:S02]  /*0e30*/  I2F.S16 R9, R9 ;  /* 0x0000000900097306 */ /* 0x004ee40000101400 */
[----:B---345:R-:W-:-:S05]  /*0e40*/  FFMA R11, R6, R9, R11 ;  /* 0x00000009060b7223 */ /* 0x038fca000000000b */
[----:B------:R1:W-:Y:S05]  /*0e50*/  STG.E desc[UR6][R2.64], R11 ;  /* 0x0000000b02007986 */ /* 0x0003ea000c101906 */
[----:B------:R-:W-:Y:S05]  /*0e60*/  @!P0 BRA `(.L_x_45) ;  /* 0x0000000000308947 */ /* 0x000fea0003800000 */
[----:B------:R-:W2:Y:S04]  /*0e70*/  LDG.E.U16 R9, desc[UR6][R4.64+-0x1000] ;  /* 0xfff0000604097981 */ /* 0x000ea8000c1e1500 */
[----:B------:R-:W1:Y:S01]  /*0e80*/  LDG.E R6, desc[UR6][R12.64+0x4] ;  /* 0x000004060c067981 */ /* 0x000e62000c1e1900 */
[----:B------:R-:W-:Y:S01]  /*0e90*/  ISETP.NE.AND P0, PT, R8, 0x2, PT ;  /* 0x000000020800780c */ /* 0x000fe20003f05270 */
[----:B--2---:R-:W1:Y:S02]  /*0ea0*/  I2F.S16 R9, R9 ;  /* 0x0000000900097306 */ /* 0x004e640000101400 */
[----:B-1----:R-:W-:-:S05]  /*0eb0*/  FFMA R11, R6, R9, R11 ;  /* 0x00000009060b7223 */ /* 0x002fca000000000b */
[----:B------:R0:W-:Y:S05]  /*0ec0*/  STG.E desc[UR6][R2.64], R11 ;  /* 0x0000000b02007986 */ /* 0x0001ea000c101906 */
[----:B------:R-:W-:Y:S05]  /*0ed0*/  @!P0 BRA `(.L_x_45) ;  /* 0x0000000000148947 */ /* 0x000fea0003800000 */
[----:B------:R-:W2:Y:S04]  /*0ee0*/  LDG.E.U16 R4, desc[UR6][R4.64+-0x2000] ;  /* 0xffe0000604047981 */ /* 0x000ea8000c1e1500 */
[----:B------:R-:W3:Y:S01]  /*0ef0*/  LDG.E R12, desc[UR6][R12.64+0x8] ;  /* 0x000008060c0c7981 */ /* 0x000ee2000c1e1900 */
[----:B--2---:R-:W3:Y:S02]  /*0f00*/  I2F.S16 R9, R4 ;  /* 0x0000000400097306 */ /* 0x004ee40000101400 */
[----:B---3--:R-:W-:-:S05]  /*0f10*/  FFMA R9, R12, R9, R11 ;  /* 0x000000090c097223 */ /* 0x008fca000000000b */
[----:B------:R1:W-:Y:S02]  /*0f20*/  STG.E desc[UR6][R2.64], R9 ;  /* 0x0000000902007986 */ /* 0x0003e4000c101906 */
.L_x_45:
[----:B------:R-:W-:-:S04]  /*0f30*/  IADD3 R7, PT, PT, R7, 0x1, RZ ;  /* 0x0000000107077810 */ /* 0x000fc80007ffe0ff */
[----:B------:R-:W-:-:S13]  /*0f40*/  ISETP.NE.AND P0, PT, R7, 0xea6, PT ;  /* 0x00000ea60700780c */ /* 0x000fda0003f05270 */
[----:B------:R-:W-:Y:S05]  /*0f50*/  @P0 BRA `(.L_x_46) ;  /* 0xfffffff000600947 */ /* 0x000fea000383ffff */
[----:B------:R-:W-:Y:S05]  /*0f60*/  EXIT ;  /* 0x000000000000794d */ /* 0x000fea0003800000 */
.L_x_47:
        /* <DEDUP_REMOVED lines=9> */
.L_x_61:


//--------------------- .text._Z7kernel3PfPs      --------------------------
	.section	.text._Z7kernel3PfPs,"ax",@progbits
	.align	128
        .global         _Z7kernel3PfPs
        .type           _Z7kernel3PfPs,@function
        .size           _Z7kernel3PfPs,(.L_x_62 - _Z7kernel3PfPs)
        .other          _Z7kernel3PfPs,@"STO_CUDA_ENTRY STV_DEFAULT"
_Z7kernel3PfPs:
.text._Z7kernel3PfPs:
[----:B------:R-:W0:Y:S01]  /*0000*/  LDC R1, c[0x0][0x37c] ;  /* 0x0000df00ff017b82 */ /* 0x000e220000000800 */
[----:B------:R-:W1:Y:S01]  /*0010*/  S2R R17, SR_CTAID.X ;  /* 0x0000000000117919 */ /* 0x000e620000002500 */
[----:B------:R-:W2:Y:S01]  /*0020*/  LDCU UR5, c[0x0][0x360] ;  /* 0x00006c00ff0577ac */ /* 0x000ea20008000800 */
[----:B0-----:R-:W-:Y:S01]  /*0030*/  IADD3 R1, PT, PT, R1, -0x57e8, RZ ;  /* 0xffffa81801017810 */ /* 0x001fe20007ffe0ff */
[----:B------:R-:W1:Y:S01]  /*0040*/  S2R R0, SR_TID.X ;  /* 0x0000000000007919 */ /* 0x000e620000002100 */
[----:B------:R-:W2:Y:S02]  /*0050*/  LDCU UR4, c[0x0][0x370] ;  /* 0x00006e00ff0477ac */ /* 0x000ea40008000800 */
[----:B--2---:R-:W-:Y:S02]  /*0060*/  UIMAD UR4, UR5, UR4, URZ ;  /* 0x00000004050472a4 */ /* 0x004fe4000f8e02ff */
[----:B-1----:R-:W-:-:S05]  /*0070*/  IMAD R17, R17, UR5, R0 ;  /* 0x0000000511117c24 */ /* 0x002fca000f8e0200 */
[----:B------:R-:W-:-:S13]  /*0080*/  ISETP.GE.U32.AND P0, PT, R17, UR4, PT ;  /* 0x0000000411007c0c */ /* 0x000fda000bf06070 */
[----:B------:R-:W-:Y:S05]  /*0090*/  @P0 EXIT ;  /* 0x000000000000094d */ /* 0x000fea0003800000 */
[----:B------:R0:W-:Y:S01]  /*00a0*/  STL.64 [R1+0x1d50], RZ ;  /* 0x001d50ff01007387 */ /* 0x0001e20000100a00 */
[----:B------:R-:W-:Y:S01]  /*00b0*/  HFMA2 R4, -RZ, RZ, 0, 5.9604644775390625e-07 ;  /* 0x0000000aff047431 */ /* 0x000fe200000001ff */
[----:B------:R-:W-:Y:S01]  /*00c0*/  MOV R2, R1 ;  /* 0x0000000100027202 */ /* 0x000fe20000000f00 */
[----:B------:R-:W-:Y:S01]  /*00d0*/  VIADD R0, R1, 0x1d50 ;  /* 0x00001d5001007836 */ /* 0x000fe20000000000 */
[----:B------:R0:W-:Y:S01]  /*00e0*/  STL.64 [R1+0x1d58], RZ ;  /* 0x001d58ff01007387 */ /* 0x0001e20000100a00 */
[----:B------:R-:W-:-:S03]  /*00f0*/  MOV R3, RZ ;  /* 0x000000ff00037202 */ /* 0x000fc60000000f00 */
[----:B------:R0:W-:Y:S04]  /*0100*/  STL.64 [R1+0x1d60], RZ ;  /* 0x001d60ff01007387 */ /* 0x0001e80000100a00 */
[----:B------:R0:W-:Y:S04]  /*0110*/  STL.64 [R1+0x1d68], RZ ;  /* 0x001d68ff01007387 */ /* 0x0001e80000100a00 */
[----:B------:R0:W-:Y:S02]  /*0120*/  STL.64 [R1+0x1d70], RZ ;  /* 0x001d70ff01007387 */ /* 0x0001e40000100a00 */
.L_x_48:
[C---:B-1----:R-:W-:Y:S01]  /*0130*/  IMAD.U32 R5, R4.reuse, 0x4, R1 ;  /* 0x0000000404057824 */ /* 0x042fe200078e0001 */
[----:B------:R-:W-:-:S04]  /*0140*/  IADD3 R4, P0, PT, R4, 0x6e, RZ ;  /* 0x0000006e04047810 */ /* 0x000fc80007f1e0ff */
[----:B------:R1:W-:Y:S01]  /*0150*/  STL.64 [R5+0x1d50], RZ ;  /* 0x001d50ff05007387 */ /* 0x0003e20000100a00 */
[----:B------:R-:W-:Y:S02]  /*0160*/  IADD3.X R3, PT, PT, RZ, R3, RZ, P0, !PT ;  /* 0x00000003ff037210 */ /* 0x000fe400007fe4ff */
[----:B------:R-:W-:Y:S01]  /*0170*/  ISETP.GE.U32.AND P0, PT, R4, 0xea6, PT ;  /* 0x00000ea60400780c */ /* 0x000fe20003f06070 */
[----:B------:R1:W-:Y:S03]  /*0180*/  STL.64 [R5+0x1d58], RZ ;  /* 0x001d58ff05007387 */ /* 0x0003e60000100a00 */
[----:B------:R-:W-:Y:S01]  /*0190*/  ISETP.GE.U32.AND.EX P0, PT, R3, RZ, PT, P0 ;  /* 0x000000ff0300720c */ /* 0x000fe20003f06100 */
[----:B------:R1:W-:Y:S04]  /*01a0*/  STL.64 [R5+0x1d60], RZ ;  /* 0x001d60ff05007387 */ /* 0x0003e80000100a00 */
        /* <DEDUP_REMOVED lines=51> */
[----:B------:R1:W-:Y:S01]  /*04e0*/  STL.64 [R5+0x1f00], RZ ;  /* 0x001f00ff05007387 */ /* 0x0003e20000100a00 */
[----:B------:R-:W-:Y:S05]  /*04f0*/  @!P0 BRA `(.L_x_48) ;  /* 0xfffffffc000c8947 */ /* 0x000fea000383ffff */
[----:B------:R-:W-:Y:S01]  /*0500*/  HFMA2 R3, -RZ, RZ, 0, 0 ;  /* 0x00000000ff037431 */ /* 0x000fe200000001ff */
[----:B------:R-:W2:Y:S01]  /*0510*/  LDCU.64 UR6, c[0x0][0x358] ;  /* 0x00006b00ff0677ac */ /* 0x000ea20008000a00 */
[----:B------:R-:W-:-:S05]  /*0520*/  NOP ;  /* 0x0000000000007918 */ /* 0x000fca0000000000 */
.L_x_54:
[----:B-1----:R-:W1:Y:S01]  /*0530*/  LDC.64 R4, c[0x0][0x388] ;  /* 0x0000e200ff047b82 */ /* 0x002e620000000a00 */
[----:B------:R-:W-:-:S04]  /*0540*/  IMAD R7, R3, 0x800, R17 ;  /* 0x0000080003077824 */ /* 0x000fc800078e0211 */
[----:B-1----:R-:W-:-:S06]  /*0550*/  IMAD.WIDE R4, R7, 0x2, R4 ;  /* 0x0000000207047825 */ /* 0x002fcc00078e0204 */
[----:B--2---:R-:W2:Y:S01]  /*0560*/  LDG.E.U16 R4, desc[UR6][R4.64] ;  /* 0x0000000604047981 */ /* 0x004ea2000c1e1500 */
[C---:B------:R-:W-:Y:S02]  /*0570*/  LEA R7, R3.reuse, R2, 0x1 ;  /* 0x0000000203077211 */ /* 0x040fe400078e08ff */
[C---:B------:R-:W-:Y:S02]  /*0580*/  LEA R8, R3.reuse, R0, 0x2 ;  /* 0x0000000003087211 */ /* 0x040fe400078e10ff */
[C---:B------:R-:W-:Y:S02]  /*0590*/  ISETP.GE.U32.AND P1, PT, R3.reuse, 0xf, PT ;  /* 0x0000000f0300780c */ /* 0x040fe40003f26070 */
[----:B------:R-:W-:-:S05]  /*05a0*/  VIMNMX.U32 R9, PT, PT, R3, 0x3f, PT ;  /* 0x0000003f03097848 */ /* 0x000fca0003fe0000 */
[----:B------:R-:W-:Y:S01]  /*05b0*/  VIADD R9, R9, 0x1 ;  /* 0x0000000109097836 */ /* 0x000fe20000000000 */
[----:B--2---:R1:W-:Y:S04]  /*05c0*/  STL.U16 [R7], R4 ;  /* 0x0000000407007387 */ /* 0x0043e80000100400 */
[----:B------:R1:W5:Y:S01]  /*05d0*/  LDL R15, [R8] ;  /* 0x00000000080f7983 */ /* 0x0003620000100800 */
[----:B------:R-:W-:Y:S02]  /*05e0*/  LOP3.LUT R12, R9, 0xf, RZ, 0xc0, !PT ;  /* 0x0000000f090c7812 */ /* 0x000fe400078ec0ff */
[----:B------:R-:W-:Y:S02]  /*05f0*/  MOV R10, RZ ;  /* 0x000000ff000a7202 */ /* 0x000fe40000000f00 */
[----:B------:R-:W-:Y:S01]  /*0600*/  ISETP.NE.AND P0, PT, R12, RZ, PT ;  /* 0x000000ff0c00720c */ /* 0x000fe20003f05270 */
[----:B------:R-:W-:-:S12]  /*0610*/  @!P1 BRA `(.L_x_49) ;  /* 0x0000000400a09947 */ /* 0x000fd80003800000 */
[----:B-1----:R-:W1:Y:S01]  /*0620*/  LDC.64 R4, c[0x4][0x10] ;  /* 0x01000400ff047b82 */ /* 0x002e620000000a00 */
[----:B------:R-:W-:Y:S02]  /*0630*/  LOP3.LUT R10, R9, 0x70, RZ, 0xc0, !PT ;  /* 0x00000070090a7812 */ /* 0x000fe400078ec0ff */
[----:B------:R-:W-:-:S07]  /*0640*/  MOV R11, RZ ;  /* 0x000000ff000b7202 */ /* 0x000fce0000000f00 */
.L_x_50:
[----:B------:R-:W-:-:S05]  /*0650*/  IMAD.IADD R13, R3, 0x1, -R11 ;  /* 0x00000001030d7824 */ /* 0x000fca00078e0a0b */
[----:B------:R-:W-:-:S06]  /*0660*/  LEA R21, R13, R2, 0x1 ;  /* 0x000000020d157211 */ /* 0x000fcc00078e08ff */
[----:B------:R-:W2:Y:S01]  /*0670*/  LDL.U16 R21, [R21] ;  /* 0x0000000015157983 */ /* 0x000ea20000100400 */
[----:B-1----:R-:W-:Y:S01]  /*0680*/  IMAD.WIDE.U32 R6, R11, 0x4, R4 ;  /* 0x000000040b067825 */ /* 0x002fe200078e0004 */
[----:B------:R-:W-:-:S04]  /*0690*/  LOP3.LUT R14, RZ, R11, RZ, 0x33, !PT ;  /* 0x0000000bff0e7212 */ /* 0x000fc800078e33ff */
[----:B------:R-:W3:Y:S01]  /*06a0*/  LDG.E R18, desc[UR6][R6.64] ;  /* 0x0000000606127981 */ /* 0x000ee2000c1e1900 */
[----:B------:R-:W-:Y:S02]  /*06b0*/  IADD3 R19, PT, PT, R14, R3, RZ ;  /* 0x000000030e137210 */ /* 0x000fe40007ffe0ff */
[----:B------:R-:W-:Y:S01]  /*06c0*/  IADD3 R23, PT, PT, R13, -0x2, RZ ;  /* 0xfffffffe0d177810 */ /* 0x000fe20007ffe0ff */
[----:B------:R-:W4:Y:S02]  /*06d0*/  LDG.E R22, desc[UR6][R6.64+0x4] ;  /* 0x0000040606167981 */ /* 0x000f24000c1e1900 */
[----:B------:R-:W-:Y:S01]  /*06e0*/  IMAD R19, R19, 0x2, R2 ;  /* 0x0000000213137824 */ /* 0x000fe200078e0202 */
[-C--:B------:R-:W-:Y:S01]  /*06f0*/  LEA R25, R23, R2.reuse, 0x1 ;  /* 0x0000000217197211 */ /* 0x080fe200078e08ff */
[----:B------:R-:W-:Y:S01]  /*0700*/  VIADD R23, R13, 0xfffffffd ;  /* 0xfffffffd0d177836 */ /* 0x000fe20000000000 */
[----:B------:R-:W4:Y:S04]  /*0710*/  LDG.E R20, desc[UR6][R6.64+0x8] ;  /* 0x0000080606147981 */ /* 0x000f28000c1e1900 */
[----:B------:R-:W4:Y:S01]  /*0720*/  LDL.U16 R24, [R19] ;  /* 0x0000000013187983 */ /* 0x000f220000100400 */
[----:B------:R-:W-:-:S03]  /*0730*/  LEA R23, R23, R2, 0x1 ;  /* 0x0000000217177211 */ /* 0x000fc600078e08ff */
[----:B------:R-:W4:Y:S04]  /*0740*/  LDL.U16 R25, [R25] ;  /* 0x0000000019197983 */ /* 0x000f280000100400 */
[----:B------:R-:W4:Y:S01]  /*0750*/  LDL.U16 R23, [R23] ;  /* 0x0000000017177983 */ /* 0x000f220000100400 */
[----:B------:R-:W-:-:S03]  /*0760*/  IADD3 R27, PT, PT, R13, -0x4, RZ ;  /* 0xfffffffc0d1b7810 */ /* 0x000fc60007ffe0ff */
[----:B------:R-:W4:Y:S02]  /*0770*/  LDG.E R14, desc[UR6][R6.64+0xc] ;  /* 0x00000c06060e7981 */ /* 0x000f24000c1e1900 */
[----:B------:R-:W-:Y:S02]  /*0780*/  IMAD R26, R27, 0x2, R2 ;  /* 0x000000021b1a7824 */ /* 0x000fe400078e0202 */
[----:B------:R-:W4:Y:S04]  /*0790*/  LDG.E R16, desc[UR6][R6.64+0x10] ;  /* 0x0000100606107981 */ /* 0x000f28000c1e1900 */
[----:B------:R-:W4:Y:S01]  /*07a0*/  LDL.U16 R19, [R26] ;  /* 0x000000001a137983 */ /* 0x000f220000100400 */
[----:B------:R-:W-:-:S05]  /*07b0*/  IADD3 R29, PT, PT, R13, -0x7, RZ ;  /* 0xfffffff90d1d7810 */ /* 0x000fca0007ffe0ff */
[----:B------:R-:W-:Y:S01]  /*07c0*/  IMAD R29, R29, 0x2, R2 ;  /* 0x000000021d1d7824 */ /* 0x000fe200078e0202 */
[----:B--2---:R-:W3:Y:S02]  /*07d0*/  I2F.S16 R21, R21 ;  /* 0x0000001500157306 */ /* 0x004ee40000101400 */
[----:B---3-5:R-:W-:Y:S01]  /*07e0*/  FFMA R27, R18, R21, R15 ;  /* 0x00000015121b7223 */ /* 0x028fe2000000000f */
[----:B------:R-:W-:Y:S01]  /*07f0*/  IADD3 R15, PT, PT, R13, -0x5, RZ ;  /* 0xfffffffb0d0f7810 */ /* 0x000fe20007ffe0ff */
[----:B------:R1:W2:Y:S03]  /*0800*/  LDL.U16 R21, [R29] ;  /* 0x000000001d157983 */ /* 0x0002a60000100400 */
[-C--:B------:R-:W-:Y:S01]  /*0810*/  LEA R18, R15, R2.reuse, 0x1 ;  /* 0x000000020f127211 */ /* 0x080fe200078e08ff */
[----:B------:R-:W-:Y:S01]  /*0820*/  VIADD R15, R13, 0xfffffffa ;  /* 0xfffffffa0d0f7836 */ /* 0x000fe20000000000 */
[----:B----4-:R-:W3:Y:S04]  /*0830*/  I2F.S16 R24, R24 ;  /* 0x0000001800187306 */ /* 0x010ee80000101400 */
[----:B------:R-:W-:Y:S01]  /*0840*/  LEA R15, R15, R2, 0x1 ;  /* 0x000000020f0f7211 */ /* 0x000fe200078e08ff */
[----:B------:R-:W4:Y:S03]  /*0850*/  LDL.U16 R18, [R18] ;  /* 0x0000000012127983 */ /* 0x000f260000100400 */
[----:B------:R-:W0:Y:S02]  /*0860*/  I2F.S16 R25, R25 ;  /* 0x0000001900197306 */ /* 0x000e240000101400 */
[----:B------:R-:W4:Y:S06]  /*0870*/  LDL.U16 R15, [R15] ;  /* 0x000000000f0f7983 */ /* 0x000f2c0000100400 */
[----:B------:R-:W1:Y:S01]  /*0880*/  I2F.S16 R23, R23 ;  /* 0x0000001700177306 */ /* 0x000e620000101400 */
[----:B---3--:R-:W-:-:S02]  /*0890*/  FFMA R27, R22, R24, R27 ;  /* 0x00000018161b7223 */ /* 0x008fc4000000001b */
[----:B------:R-:W3:Y:S02]  /*08a0*/  LDG.E R22, desc[UR6][R6.64+0x14] ;  /* 0x0000140606167981 */ /* 0x000ee4000c1e1900 */
[----:B0-----:R-:W-:Y:S02]  /*08b0*/  FFMA R27, R20, R25, R27 ;  /* 0x00000019141b7223 */ /* 0x001fe4000000001b */
[----:B------:R-:W3:Y:S01]  /*08c0*/  LDG.E R24, desc[UR6][R6.64+0x18] ;  /* 0x0000180606187981 */ /* 0x000ee2000c1e1900 */
[----:B------:R-:W-:-:S03]  /*08d0*/  IADD3 R20, PT, PT, R13, -0x8, RZ ;  /* 0xfffffff80d147810 */ /* 0x000fc60007ffe0ff */
[----:B------:R-:W3:Y:S01]  /*08e0*/  LDG.E R25, desc[UR6][R6.64+0x1c] ;  /* 0x00001c0606197981 */ /* 0x000ee2000c1e1900 */
[----:B------:R-:W-:Y:S01]  /*08f0*/  LEA R28, R20, R2, 0x1 ;  /* 0x00000002141c7211 */ /* 0x000fe200078e08ff */
[----:B-1----:R-:W-:Y:S01]  /*0900*/  FFMA R27, R14, R23, R27 ;  /* 0x000000170e1b7223 */ /* 0x002fe2000000001b */
[----:B------:R-:W-:-:S03]  /*0910*/  VIADD R14, R13, 0xfffffff7 ;  /* 0xfffffff70d0e7836 */ /* 0x000fc60000000000 */
[----:B------:R-:W3:Y:S02]  /*0920*/  LDL.U16 R23, [R28] ;  /* 0x000000001c177983 */ /* 0x000ee40000100400 */
[----:B------:R-:W-:Y:S01]  /*0930*/  LEA R20, R14, R2, 0x1 ;  /* 0x000000020e147211 */ /* 0x000fe200078e08ff */
[----:B------:R-:W0:Y:S01]  /*0940*/  I2F.S16 R19, R19 ;  /* 0x0000001300137306 */ /* 0x000e220000101400 */
[----:B------:R-:W3:Y:S04]  /*0950*/  LDG.E R14, desc[UR6][R6.64+0x20] ;  /* 0x00002006060e7981 */ /* 0x000ee8000c1e1900 */
[----:B------:R-:W3:Y:S01]  /*0960*/  LDL.U16 R20, [R20] ;  /* 0x0000000014147983 */ /* 0x000ee20000100400 */
[----:B0-----:R-:W-:-:S03]  /*0970*/  FFMA R27, R16, R19, R27 ;  /* 0x00000013101b7223 */ /* 0x001fc6000000001b */
[----:B------:R-:W3:Y:S01]  /*0980*/  LDG.E R16, desc[UR6][R6.64+0x24] ;  /* 0x0000240606107981 */ /* 0x000ee2000c1e1900 */
[C---:B------:R-:W-:Y:S01]  /*0990*/  IADD3 R29, PT, PT, R13.reuse, -0xa, RZ ;  /* 0xfffffff60d1d7810 */ /* 0x040fe20007ffe0ff */
[----:B------:R-:W-:-:S03]  /*09a0*/  VIADD R19, R13, 0xfffffff5 ;  /* 0xfffffff50d137836 */ /* 0x000fc60000000000 */
[----:B------:R-:W-:Y:S01]  /*09b0*/  LEA R29, R29, R2, 0x1 ;  /* 0x000000021d1d7211 */ /* 0x000fe200078e08ff */
[----:B--2---:R-:W-:Y:S08]  /*09c0*/  I2F.S16 R26, R21 ;  /* 0x00000015001a7306 */ /* 0x004ff00000101400 */
[----:B----4-:R-:W3:Y:S08]  /*09d0*/  I2F.S16 R18, R18 ;  /* 0x0000001200127306 */ /* 0x010ef00000101400 */
[----:B------:R-:W0:Y:S01]  /*09e0*/  I2F.S16 R15, R15 ;  /* 0x0000000f000f7306 */ /* 0x000e220000101400 */
[----:B---3--:R-:W-:-:S02]  /*09f0*/  FFMA R27, R22, R18, R27 ;  /* 0x00000012161b7223 */ /* 0x008fc4000000001b */
[----:B------:R-:W2:Y:S02]  /*0a00*/  LDL.U16 R18, [R29] ;  /* 0x000000001d127983 */ /* 0x000ea40000100400 */
[----:B0-----:R-:W-:Y:S01]  /*0a10*/  FFMA R24, R24, R15, R27 ;  /* 0x0000000f18187223 */ /* 0x001fe2000000001b */
[----:B------:R-:W-:-:S03]  /*0a20*/  IADD3 R27, PT, PT, R13, -0xc, RZ ;  /* 0xfffffff40d1b7810 */ /* 0x000fc60007ffe0ff */
[----:B------:R-:W-:Y:S01]  /*0a30*/  FFMA R25, R25, R26, R24 ;  /* 0x0000001a19197223 */ /* 0x000fe20000000018 */
[--C-:B------:R-:W-:Y:S01]  /*0a40*/  IMAD R24, R19, 0x2, R2.reuse ;  /* 0x0000000213187824 */ /* 0x100fe200078e0202 */
[----:B------:R-:W-:Y:S01]  /*0a50*/  IADD3 R19, PT, PT, R13, -0xd, RZ ;  /* 0xfffffff30d137810 */ /* 0x000fe20007ffe0ff */
[----:B------:R-:W0:Y:S01]  /*0a60*/  I2F.S16 R23, R23 ;  /* 0x0000001700177306 */ /* 0x000e220000101400 */
[-C--:B------:R-:W-:Y:S01]  /*0a70*/  LEA R26, R27, R2.reuse, 0x1 ;  /* 0x000000021b1a7211 */ /* 0x080fe200078e08ff */
[----:B------:R-:W-:Y:S01]  /*0a80*/  VIADD R27, R13, 0xfffffff2 ;  /* 0xfffffff20d1b7836 */ /* 0x000fe20000000000 */
[----:B------:R-:W3:Y:S01]  /*0a90*/  LDL.U16 R15, [R24] ;  /* 0x00000000180f7983 */ /* 0x000ee20000100400 */
[----:B------:R-:W-:Y:S02]  /*0aa0*/  LEA R21, R19, R2, 0x1 ;  /* 0x0000000213157211 */ /* 0x000fe400078e08ff */
[----:B------:R-:W-:Y:S02]  /*0ab0*/  IADD3 R22, PT, PT, R13, -0xf, RZ ;  /* 0xfffffff10d167810 */ /* 0x000fe40007ffe0ff */
[----:B------:R-:W4:Y:S01]  /*0ac0*/  LDL.U16 R13, [R26] ;  /* 0x000000001a0d7983 */ /* 0x000f220000100400 */
[----:B------:R-:W-:-:S02]  /*0ad0*/  IMAD R19, R27, 0x2, R2 ;  /* 0x000000021b137824 */ /* 0x000fc400078e0202 */
[----:B------:R-:W1:Y:S01]  /*0ae0*/  I2F.S16 R27, R20 ;  /* 0x00000014001b7306 */ /* 0x000e620000101400 */
[----:B------:R-:W4:Y:S01]  /*0af0*/  LDL.U16 R21, [R21] ;  /* 0x0000000015157983 */ /* 0x000f220000100400 */
[----:B------:R-:W-:-:S03]  /*0b00*/  LEA R28, R22, R2, 0x1 ;  /* 0x00000002161c7211 */ /* 0x000fc600078e08ff */
[----:B------:R-:W4:Y:S01]  /*0b10*/  LDG.E R22, desc[UR6][R6.64+0x28] ;  /* 0x0000280606167981 */ /* 0x000f22000c1e1900 */
[----:B0-----:R-:W-:-:S03]  /*0b20*/  FFMA R25, R14, R23, R25 ;  /* 0x000000170e197223 */ /* 0x001fc60000000019 */
[----:B------:R-:W4:Y:S04]  /*0b30*/  LDL.U16 R19, [R19] ;  /* 0x0000000013137983 */ /* 0x000f280000100400 */
[----:B------:R-:W4:Y:S04]  /*0b40*/  LDG.E R24, desc[UR6][R6.64+0x2c] ;  /* 0x00002c0606187981 */ /* 0x000f28000c1e1900 */
[----:B------:R-:W4:Y:S01]  /*0b50*/  LDL.U16 R14, [R28] ;  /* 0x000000001c0e7983 */ /* 0x000f220000100400 */
[----:B-1----:R-:W-:-:S03]  /*0b60*/  FFMA R27, R16, R27, R25 ;  /* 0x0000001b101b7223 */ /* 0x002fc60000000019 */
[----:B------:R-:W4:Y:S04]  /*0b70*/  LDG.E R23, desc[UR6][R6.64+0x30] ;  /* 0x0000300606177981 */ /* 0x000f28000c1e1900 */
[----:B------:R-:W4:Y:S04]  /*0b80*/  LDG.E R25, desc[UR6][R6.64+0x34] ;  /* 0x0000340606197981 */ /* 0x000f28000c1e1900 */
[----:B------:R-:W4:Y:S04]  /*0b90*/  LDG.E R16, desc[UR6][R6.64+0x38] ;  /* 0x0000380606107981 */ /* 0x000f28000c1e1900 */
[----:B------:R-:W4:Y:S01]  /*0ba0*/  LDG.E R20, desc[UR6][R6.64+0x3c] ;  /* 0x00003c0606147981 */ /* 0x000f22000c1e1900 */
[----:B------:R-:W-:-:S04]  /*0bb0*/  IADD3 R11, PT, PT, R11, 0x10, RZ ;  /* 0x000000100b0b7810 */ /* 0x000fc80007ffe0ff */
[----:B------:R-:W-:Y:S01]  /*0bc0*/  ISETP.NE.AND P1, PT, R11, R10, PT ;  /* 0x0000000a0b00720c */ /* 0x000fe20003f25270 */
[----:B--2---:R-:W0:Y:S08]  /*0bd0*/  I2F.S16 R18, R18 ;  /* 0x0000001200127306 */ /* 0x004e300000101400 */
[----:B---3--:R-:W1:Y:S08]  /*0be0*/  I2F.S16 R15, R15 ;  /* 0x0000000f000f7306 */ /* 0x008e700000101400 */
[----:B----4-:R-:W2:Y:S01]  /*0bf0*/  I2F.S16 R13, R13 ;  /* 0x0000000d000d7306 */ /* 0x010ea20000101400 */
[----:B0-----:R-:W-:-:S07]  /*0c00*/  FFMA R27, R22, R18, R27 ;  /* 0x00000012161b7223 */ /* 0x001fce000000001b */
[----:B------:R-:W0:Y:S01]  /*0c10*/  I2F.S16 R21, R21 ;  /* 0x0000001500157306 */ /* 0x000e220000101400 */
[----:B-1----:R-:W-:-:S07]  /*0c20*/  FFMA R24, R24, R15, R27 ;  /* 0x0000000f18187223 */ /* 0x002fce000000001b */
[----:B------:R-:W1:Y:S01]  /*0c30*/  I2F.S16 R19, R19 ;  /* 0x0000001300137306 */ /* 0x000e620000101400 */
[----:B--2---:R-:W-:-:S07]  /*0c40*/  FFMA R24, R23, R13, R24 ;  /* 0x0000000d17187223 */ /* 0x004fce0000000018 */
[----:B------:R-:W2:Y:S01]  /*0c50*/  I2F.S16 R14, R14 ;  /* 0x0000000e000e7306 */ /* 0x000ea20000101400 */
[----:B0-----:R-:W-:-:S04]  /*0c60*/  FFMA R25, R25, R21, R24 ;  /* 0x0000001519197223 */ /* 0x001fc80000000018 */
[----:B-1----:R-:W-:-:S04]  /*0c70*/  FFMA R25, R16, R19, R25 ;  /* 0x0000001310197223 */ /* 0x002fc80000000019 */
[----:B--2---:R-:W-:Y:S01]  /*0c80*/  FFMA R15, R20, R14, R25 ;  /* 0x0000000e140f7223 */ /* 0x004fe20000000019 */
[----:B------:R-:W-:Y:S06]  /*0c90*/  @P1 BRA `(.L_x_50) ;  /* 0xfffffff8006c1947 */ /* 0x000fec000383ffff */
.L_x_49:
[----:B------:R-:W-:Y:S01]  /*0ca0*/  LOP3.LUT R26, R9, 0x7, RZ, 0xc0, !PT ;  /* 0x00000007091a7812 */ /* 0x000fe200078ec0ff */
[----:B------:R-:W-:Y:S06]  /*0cb0*/  @!P0 BRA `(.L_x_51) ;  /* 0x0000000400c48947 */ /* 0x000fec0003800000 */
[----:B------:R-:W-:Y:S02]  /*0cc0*/  ISETP.GE.U32.AND P0, PT, R12, 0x8, PT ;  /* 0x000000080c00780c */ /* 0x000fe40003f06070 */
[----:B------:R-:W-:-:S11]  /*0cd0*/  ISETP.NE.AND P1, PT, R26, RZ, PT ;  /* 0x000000ff1a00720c */ /* 0x000fd60003f25270 */
[----:B------:R-:W-:Y:S05]  /*0ce0*/  @!P0 BRA `(.L_x_52) ;  /* 0x0000000000d08947 */ /* 0x000fea0003800000 */
[----:B-1----:R-:W1:Y:S01]  /*0cf0*/  LDC.64 R4, c[0x4][0x10] ;  /* 0x01000400ff047b82 */ /* 0x002e620000000a00 */
[----:B------:R-:W-:Y:S01]  /*0d00*/  LOP3.LUT R6, RZ, R10, RZ, 0x33, !PT ;  /* 0x0000000aff067212 */ /* 0x000fe200078e33ff */
[----:B------:R-:W-:-:S03]  /*0d10*/  IMAD.IADD R13, R3, 0x1, -R10 ;  /* 0x00000001030d7824 */ /* 0x000fc600078e0a0a */
[----:B------:R-:W-:Y:S01]  /*0d20*/  IADD3 R7, PT, PT, R6, R3, RZ ;  /* 0x0000000306077210 */ /* 0x000fe20007ffe0ff */
[C---:B------:R-:W-:Y:S01]  /*0d30*/  VIADD R11, R13.reuse, 0xfffffffe ;  /* 0xfffffffe0d0b7836 */ /* 0x040fe20000000000 */
[-C--:B------:R-:W-:Y:S02]  /*0d40*/  LEA R6, R13, R2.reuse, 0x1 ;  /* 0x000000020d067211 */ /* 0x080fe400078e08ff */
[-C--:B------:R-:W-:Y:S02]  /*0d50*/  LEA R7, R7, R2.reuse, 0x1 ;  /* 0x0000000207077211 */ /* 0x080fe400078e08ff */
[----:B------:R-:W-:Y:S02]  /*0d60*/  IADD3 R19, PT, PT, R13, -0x3, RZ ;  /* 0xfffffffd0d137810 */ /* 0x000fe40007ffe0ff */
[----:B------:R-:W2:Y:S01]  /*0d70*/  LDL.U16 R6, [R6] ;  /* 0x0000000006067983 */ /* 0x000ea20000100400 */
[----:B------:R-:W-:Y:S01]  /*0d80*/  LEA R11, R11, R2, 0x1 ;  /* 0x000000020b0b7211 */ /* 0x000fe200078e08ff */
[----:B------:R-:W-:-:S02]  /*0d90*/  VIADD R21, R13, 0xfffffffc ;  /* 0xfffffffc0d157836 */ /* 0x000fc40000000000 */
[----:B------:R-:W3:Y:S01]  /*0da0*/  LDL.U16 R7, [R7] ;  /* 0x0000000007077983 */ /* 0x000ee20000100400 */
[-C--:B------:R-:W-:Y:S02]  /*0db0*/  LEA R25, R19, R2.reuse, 0x1 ;  /* 0x0000000213197211 */ /* 0x080fe400078e08ff */
[----:B------:R-:W-:Y:S01]  /*0dc0*/  IADD3 R23, PT, PT, R13, -0x5, RZ ;  /* 0xfffffffb0d177810 */ /* 0x000fe20007ffe0ff */
[----:B------:R-:W4:Y:S01]  /*0dd0*/  LDL.U16 R11, [R11] ;  /* 0x000000000b0b7983 */ /* 0x000f220000100400 */
[-C--:B------:R-:W-:Y:S01]  /*0de0*/  LEA R22, R21, R2.reuse, 0x1 ;  /* 0x0000000215167211 */ /* 0x080fe200078e08ff */
[----:B------:R-:W-:Y:S02]  /*0df0*/  VIADD R21, R13, 0xfffffffa ;  /* 0xfffffffa0d157836 */ /* 0x000fe40000000000 */
[----:B-1----:R-:W-:Y:S01]  /*0e00*/  IMAD.WIDE.U32 R4, R10, 0x4, R4 ;  /* 0x000000040a047825 */ /* 0x002fe200078e0004 */
[----:B------:R-:W4:Y:S01]  /*0e10*/  LDL.U16 R25, [R25] ;  /* 0x0000000019197983 */ /* 0x000f220000100400 */
[----:B------:R-:W-:-:S03]  /*0e20*/  LEA R19, R23, R2, 0x1 ;  /* 0x0000000217137211 */ /* 0x000fc600078e08ff */
[----:B------:R-:W4:Y:S01]  /*0e30*/  LDG.E R12, desc[UR6][R4.64] ;  /* 0x00000006040c7981 */ /* 0x000f22000c1e1900 */
[----:B------:R-:W-:-:S03]  /*0e40*/  IADD3 R13, PT, PT, R13, -0x7, RZ ;  /* 0xfffffff90d0d7810 */ /* 0x000fc60007ffe0ff */
[----:B------:R-:W4:Y:S01]  /*0e50*/  LDL.U16 R22, [R22] ;  /* 0x0000000016167983 */ /* 0x000f220000100400 */
[----:B------:R-:W-:-:S03]  /*0e60*/  LEA R16, R21, R2, 0x1 ;  /* 0x0000000215107211 */ /* 0x000fc600078e08ff */
[----:B------:R-:W4:Y:S01]  /*0e70*/  LDG.E R24, desc[UR6][R4.64+0x4] ;  /* 0x0000040604187981 */ /* 0x000f22000c1e1900 */
[----:B------:R-:W-:-:S03]  /*0e80*/  IMAD R13, R13, 0x2, R2 ;  /* 0x000000020d0d7824 */ /* 0x000fc600078e0202 */
[----:B------:R-:W4:Y:S04]  /*0e90*/  LDL.U16 R19, [R19] ;  /* 0x0000000013137983 */ /* 0x000f280000100400 */
[----:B------:R-:W4:Y:S04]  /*0ea0*/  LDG.E R23, desc[UR6][R4.64+0x8] ;  /* 0x0000080604177981 */ /* 0x000f28000c1e1900 */
[----:B------:R-:W4:Y:S04]  /*0eb0*/  LDL.U16 R16, [R16] ;  /* 0x0000000010107983 */ /* 0x000f280000100400 */
[----:B------:R-:W4:Y:S04]  /*0ec0*/  LDG.E R21, desc[UR6][R4.64+0xc] ;  /* 0x00000c0604157981 */ /* 0x000f28000c1e1900 */
[----:B------:R-:W4:Y:S04]  /*0ed0*/  LDL.U16 R13, [R13] ;  /* 0x000000000d0d7983 */ /* 0x000f280000100400 */
[----:B------:R-:W4:Y:S04]  /*0ee0*/  LDG.E R20, desc[UR6][R4.64+0x10] ;  /* 0x0000100604147981 */ /* 0x000f28000c1e1900 */
[----:B------:R-:W4:Y:S04]  /*0ef0*/  LDG.E R18, desc[UR6][R4.64+0x14] ;  /* 0x0000140604127981 */ /* 0x000f28000c1e1900 */
[----:B------:R-:W4:Y:S04]  /*0f00*/  LDG.E R14, desc[UR6][R4.64+0x18] ;  /* 0x00001806040e7981 */ /* 0x000f28000c1e1900 */
[----:B------:R-:W4:Y:S01]  /*0f10*/  LDG.E R27, desc[UR6][R4.64+0x1c] ;  /* 0x00001c06041b7981 */ /* 0x000f22000c1e1900 */
[----:B------:R-:W-:Y:S01]  /*0f20*/  IADD3 R10, PT, PT, R10, 0x8, RZ ;  /* 0x000000080a0a7810 */ /* 0x000fe20007ffe0ff */
[----:B--2---:R-:W1:Y:S08]  /*0f30*/  I2F.S16 R6, R6 ;  /* 0x0000000600067306 */ /* 0x004e700000101400 */
[----:B---3--:R-:W2:Y:S08]  /*0f40*/  I2F.S16 R7, R7 ;  /* 0x0000000700077306 */ /* 0x008eb00000101400 */
[----:B----4-:R-:W3:Y:S01]  /*0f50*/  I2F.S16 R11, R11 ;  /* 0x0000000b000b7306 */ /* 0x010ee20000101400 */
[----:B-1---5:R-:W-:-:S07]  /*0f60*/  FFMA R15, R12, R6, R15 ;  /* 0x000000060c0f7223 */ /* 0x022fce000000000f */
[----:B------:R-:W1:Y:S01]  /*0f70*/  I2F.S16 R28, R25 ;  /* 0x00000019001c7306 */ /* 0x000e620000101400 */
[----:B--2---:R-:W-:-:S07]  /*0f80*/  FFMA R24, R24, R7, R15 ;  /* 0x0000000718187223 */ /* 0x004fce000000000f */
[----:B------:R-:W2:Y:S01]  /*0f90*/  I2F.S16 R29, R22 ;  /* 0x00000016001d7306 */ /* 0x000ea20000101400 */
[----:B---3--:R-:W-:-:S07]  /*0fa0*/  FFMA R24, R23, R11, R24 ;  /* 0x0000000b17187223 */ /* 0x008fce0000000018 */
[----:B------:R-:W3:Y:S01]  /*0fb0*/  I2F.S16 R19, R19 ;  /* 0x0000001300137306 */ /* 0x000ee20000101400 */
[----:B-1----:R-:W-:-:S07]  /*0fc0*/  FFMA R21, R21, R28, R24 ;  /* 0x0000001c15157223 */ /* 0x002fce0000000018 */
[----:B------:R-:W1:Y:S01]  /*0fd0*/  I2F.S16 R16, R16 ;  /* 0x0000001000107306 */ /* 0x000e620000101400 */
[----:B--2---:R-:W-:-:S07]  /*0fe0*/  FFMA R21, R20, R29, R21 ;  /* 0x0000001d14157223 */ /* 0x004fce0000000015 */
[----:B------:R-:W2:Y:S01]  /*0ff0*/  I2F.S16 R13, R13 ;  /* 0x0000000d000d7306 */ /* 0x000ea20000101400 */
[----:B---3--:R-:W-:-:S04]  /*1000*/  FFMA R21, R18, R19, R21 ;  /* 0x0000001312157223 */ /* 0x008fc80000000015 */
[----:B-1----:R-:W-:-:S04]  /*1010*/  FFMA R14, R14, R16, R21 ;  /* 0x000000100e0e7223 */ /* 0x002fc80000000015 */
[----:B--2---:R-:W-:-:S07]  /*1020*/  FFMA R15, R27, R13, R14 ;  /* 0x0000000d1b0f7223 */ /* 0x004fce000000000e */
.L_x_52:
[----:B------:R-:W-:Y:S05]  /*1030*/  @!P1 BRA `(.L_x_51) ;  /* 0x0000000000e49947 */ /* 0x000fea0003800000 */
[----:B------:R-:W-:Y:S02]  /*1040*/  ISETP.GE.U32.AND P0, PT, R26, 0x4, PT ;  /* 0x000000041a00780c */ /* 0x000fe40003f06070 */
[----:B------:R-:W-:-:S04]  /*1050*/  LOP3.LUT R9, R9, 0x3, RZ, 0xc0, !PT ;  /* 0x0000000309097812 */ /* 0x000fc800078ec0ff */
[----:B------:R-:W-:-:S07]  /*1060*/  ISETP.NE.AND P1, PT, R9, RZ, PT ;  /* 0x000000ff0900720c */ /* 0x000fce0003f25270 */
[----:B------:R-:W-:Y:S06]  /*1070*/  @!P0 BRA `(.L_x_53) ;  /* 0x0000000000708947 */ /* 0x000fec0003800000 */
[----:B-1----:R-:W1:Y:S01]  /*1080*/  LDC.64 R4, c[0x4][0x10] ;  /* 0x01000400ff047b82 */ /* 0x002e620000000a00 */
[-C--:B------:R-:W-:Y:S02]  /*1090*/  IADD3 R7, PT, PT, -R10, R3.reuse, RZ ;  /* 0x000000030a077210 */ /* 0x080fe40007ffe1ff */
[----:B------:R-:W-:Y:S02]  /*10a0*/  LOP3.LUT R6, RZ, R10, RZ, 0x33, !PT ;  /* 0x0000000aff067212 */ /* 0x000fe400078e33ff */
[C---:B------:R-:W-:Y:S01]  /*10b0*/  IADD3 R19, PT, PT, R7.reuse, -0x2, RZ ;  /* 0xfffffffe07137810 */ /* 0x040fe20007ffe0ff */
[----:B------:R-:W-:Y:S01]  /*10c0*/  IMAD R11, R7, 0x2, R2 ;  /* 0x00000002070b7824 */ /* 0x000fe200078e0202 */
[----:B------:R-:W-:-:S04]  /*10d0*/  IADD3 R13, PT, PT, R6, R3, RZ ;  /* 0x00000003060d7210 */ /* 0x000fc80007ffe0ff */
[----:B------:R-:W-:Y:S01]  /*10e0*/  LEA R13, R13, R2, 0x1 ;  /* 0x000000020d0d7211 */ /* 0x000fe200078e08ff */
[----:B------:R-:W2:Y:S01]  /*10f0*/  LDL.U16 R11, [R11] ;  /* 0x000000000b0b7983 */ /* 0x000ea20000100400 */
[----:B------:R-:W-:Y:S01]  /*1100*/  IADD3 R7, PT, PT, R7, -0x3, RZ ;  /* 0xfffffffd07077810 */ /* 0x000fe20007ffe0ff */
[----:B------:R-:W-:-:S03]  /*1110*/  IMAD R14, R19, 0x2, R2 ;  /* 0x00000002130e7824 */ /* 0x000fc600078e0202 */
[----:B------:R-:W3:Y:S01]  /*1120*/  LDL.U16 R13, [R13] ;  /* 0x000000000d0d7983 */ /* 0x000ee20000100400 */
[----:B------:R-:W-:-:S03]  /*1130*/  LEA R18, R7, R2, 0x1 ;  /* 0x0000000207127211 */ /* 0x000fc600078e08ff */
[----:B------:R-:W4:Y:S01]  /*1140*/  LDL.U16 R14, [R14] ;  /* 0x000000000e0e7983 */ /* 0x000f220000100400 */
[----:B-1----:R-:W-:-:S03]  /*1150*/  IMAD.WIDE.U32 R4, R10, 0x4, R4 ;  /* 0x000000040a047825 */ /* 0x002fc600078e0004 */
        /* <DEDUP_REMOVED lines=9> */
[----:B-1---5:R-:W-:-:S04]  /*11f0*/  FFMA R6, R6, R11, R15 ;  /* 0x0000000b06067223 */ /* 0x022fc8000000000f */
[----:B--2---:R-:W-:-:S03]  /*1200*/  FFMA R6, R7, R12, R6 ;  /* 0x0000000c07067223 */ /* 0x004fc60000000006 */
[----:B------:R-:W1:Y:S01]  /*1210*/  I2F.S16 R20, R18 ;  /* 0x0000001200147306 */ /* 0x000e620000101400 */
[----:B---3--:R-:W-:-:S04]  /*1220*/  FFMA R6, R19, R16, R6 ;  /* 0x0000001013067223 */ /* 0x008fc80000000006 */
[----:B-1----:R-:W-:-:S07]  /*1230*/  FFMA R15, R21, R20, R6 ;  /* 0x00000014150f7223 */ /* 0x002fce0000000006 */
.L_x_53:
[----:B------:R-:W-:Y:S05]  /*1240*/  @!P1 BRA `(.L_x_51) ;  /* 0x0000000000609947 */ /* 0x000fea0003800000 */
[----:B-1----:R-:W1:Y:S01]  /*1250*/  LDC.64 R4, c[0x4][0x10] ;  /* 0x01000400ff047b82 */ /* 0x002e620000000a00 */
[----:B------:R-:W-:-:S05]  /*1260*/  IADD3 R13, PT, PT, -R10, R3, RZ ;  /* 0x000000030a0d7210 */ /* 0x000fca0007ffe1ff */
[----:B------:R-:W-:-:S06]  /*1270*/  IMAD R7, R13, 0x2, R2 ;  /* 0x000000020d077824 */ /* 0x000fcc00078e0202 */
[----:B------:R-:W2:Y:S01]  /*1280*/  LDL.U16 R7, [R7] ;  /* 0x0000000007077983 */ /* 0x000ea20000100400 */
[----:B-1----:R-:W-:-:S05]  /*1290*/  IMAD.WIDE.U32 R4, R10, 0x4, R4 ;  /* 0x000000040a047825 */ /* 0x002fca00078e0004 */
[----:B------:R-:W3:Y:S01]  /*12a0*/  LDG.E R6, desc[UR6][R4.64] ;  /* 0x0000000604067981 */ /* 0x000ee2000c1e1900 */
[----:B------:R-:W-:Y:S01]  /*12b0*/  ISETP.NE.AND P0, PT, R9, 0x1, PT ;  /* 0x000000010900780c */ /* 0x000fe20003f05270 */
[----:B--2---:R-:W3:Y:S02]  /*12c0*/  I2F.S16 R11, R7 ;  /* 0x00000007000b7306 */ /* 0x004ee40000101400 */
[----:B---3-5:R-:W-:-:S10]  /*12d0*/  FFMA R15, R6, R11, R15 ;  /* 0x0000000b060f7223 */ /* 0x028fd4000000000f */
[----:B------:R-:W-:Y:S05]  /*12e0*/  @!P0 BRA `(.L_x_51) ;  /* 0x0000000000388947 */ /* 0x000fea0003800000 */
[----:B------:R-:W-:Y:S01]  /*12f0*/  ISETP.NE.AND P0, PT, R9, 0x2, PT ;  /* 0x000000020900780c */ /* 0x000fe20003f05270 */
[----:B------:R-:W2:Y:S01]  /*1300*/  LDG.E R6, desc[UR6][R4.64+0x4] ;  /* 0x0000040604067981 */ /* 0x000ea2000c1e1900 */
[----:B------:R-:W-:-:S04]  /*1310*/  LOP3.LUT R10, RZ, R10, RZ, 0x33, !PT ;  /* 0x0000000aff0a7212 */ /* 0x000fc800078e33ff */
[----:B------:R-:W-:-:S04]  /*1320*/  IADD3 R7, PT, PT, R10, R3, RZ ;  /* 0x000000030a077210 */ /* 0x000fc80007ffe0ff */
[----:B------:R-:W-:-:S03]  /*1330*/  LEA R7, R7, R2, 0x1 ;  /* 0x0000000207077211 */ /* 0x000fc600078e08ff */
[----:B------:R-:W-:Y:S01]  /*1340*/  @P0 IADD3 R9, PT, PT, R13, -0x2, RZ ;  /* 0xfffffffe0d090810 */ /* 0x000fe20007ffe0ff */
[----:B------:R-:W3:Y:S04]  /*1350*/  @P0 LDG.E R10, desc[UR6][R4.64+0x8] ;  /* 0x00000806040a0981 */ /* 0x000ee8000c1e1900 */
[----:B------:R-:W-:Y:S01]  /*1360*/  @P0 IMAD R11, R9, 0x2, R2 ;  /* 0x00000002090b0824 */ /* 0x000fe200078e0202 */
[----:B------:R-:W4:Y:S05]  /*1370*/  LDL.U16 R7, [R7] ;  /* 0x0000000007077983 */ /* 0x000f2a0000100400 */
[----:B------:R-:W5:Y:S01]  /*1380*/  @P0 LDL.U16 R11, [R11] ;  /* 0x000000000b0b0983 */ /* 0x000f620000100400 */
[----:B----4-:R-:W2:Y:S08]  /*1390*/  I2F.S16 R9, R7 ;  /* 0x0000000700097306 */ /* 0x010eb00000101400 */
[----:B-----5:R-:W3:Y:S01]  /*13a0*/  @P0 I2F.S16 R12, R11 ;  /* 0x0000000b000c0306 */ /* 0x020ee20000101400 */
[----:B--2---:R-:W-:-:S04]  /*13b0*/  FFMA R15, R6, R9, R15 ;  /* 0x00000009060f7223 */ /* 0x004fc8000000000f */
[----:B---3--:R-:W-:-:S07]  /*13c0*/  @P0 FFMA R15, R10, R12, R15 ;  /* 0x0000000c0a0f0223 */ /* 0x008fce000000000f */
.L_x_51:
[----:B-----5:R3:W-:Y:S01]  /*13d0*/  STL [R8], R15 ;  /* 0x0000000f08007387 */ /* 0x0207e20000100800 */
[----:B------:R-:W-:-:S04]  /*13e0*/  IADD3 R3, PT, PT, R3, 0x1, RZ ;  /* 0x0000000103037810 */ /* 0x000fc80007ffe0ff */
[----:B------:R-:W-:-:S13]  /*13f0*/  ISETP.NE.AND P0, PT, R3, 0xea6, PT ;  /* 0x00000ea60300780c */ /* 0x000fda0003f05270 */
[----:B---3--:R-:W-:Y:S05]  /*1400*/  @P0 BRA `(.L_x_54) ;  /* 0xfffffff000480947 */ /* 0x008fea000383ffff */
[----:B------:R-:W2:Y:S01]  /*1410*/  LDL.64 R14, [R1+0x1d50] ;  /* 0x001d5000010e7983 */ /* 0x000ea20000100a00 */
[----:B------:R-:W3:Y:S03]  /*1420*/  LDCU.64 UR4, c[0x0][0x380] ;  /* 0x00007000ff0477ac */ /* 0x000ee60008000a00 */
[----:B-1----:R-:W4:Y:S04]  /*1430*/  LDL.64 R8, [R1+0x1d58] ;  /* 0x001d580001087983 */ /* 0x002f280000100a00 */
[----:B------:R-:W5:Y:S01]  /*1440*/  LDL.64 R12, [R1+0x1d60] ;  /* 0x001d6000010c7983 */ /* 0x000f620000100a00 */
[C---:B------:R-:W-:Y:S01]  /*1450*/  VIADD R7, R17.reuse, 0x1000 ;  /* 0x0000100011077836 */ /* 0x040fe20000000000 */
[----:B------:R-:W-:-:S02]  /*1460*/  IADD3 R11, PT, PT, R17, 0x2000, RZ ;  /* 0x00002000110b7810 */ /* 0x000fc40007ffe0ff */
[----:B------:R-:W-:Y:S01]  /*1470*/  IADD3 R0, PT, PT, R1, 0x1d68, RZ ;  /* 0x00001d6801007810 */ /* 0x000fe20007ffe0ff */
[----:B---3--:R-:W-:-:S04]  /*1480*/  UIADD3 UR4, UP0, UPT, UR4, 0x2000, URZ ;  /* 0x0000200004047890 */ /* 0x008fc8000ff1e0ff */
[----:B------:R-:W-:Y:S02]  /*1490*/  UIADD3.X UR5, UPT, UPT, URZ, UR5, URZ, UP0, !UPT ;  /* 0x00000005ff057290 */ /* 0x000fe400087fe4ff */
[----:B------:R-:W-:Y:S01]  /*14a0*/  MOV R2, UR4 ;  /* 0x0000000400027c02 */ /* 0x000fe20008000f00 */
[----:B------:R-:W-:-:S03]  /*14b0*/  UMOV UR4, 0x6 ;  /* 0x0000000600047882 */ /* 0x000fc60000000000 */
[----:B------:R-:W-:-:S03]  /*14c0*/  MOV R3, UR5 ;  /* 0x0000000500037c02 */ /* 0x000fc60008000f00 */
[C---:B------:R-:W-:Y:S01]  /*14d0*/  IMAD.WIDE R4, R17.reuse, 0x4, R2 ;  /* 0x0000000411047825 */ /* 0x040fe200078e0202 */
[----:B------:R-:W-:-:S03]  /*14e0*/  IADD3 R17, PT, PT, R17, 0x3000, RZ ;  /* 0x0000300011117810 */ /* 0x000fc60007ffe0ff */
[----:B------:R-:W-:-:S04]  /*14f0*/  IMAD.WIDE R6, R7, 0x4, R2 ;  /* 0x0000000407067825 */ /* 0x000fc800078e0202 */
[----:B------:R-:W-:Y:S01]  /*1500*/  IMAD.WIDE R10, R11, 0x4, R2 ;  /* 0x000000040b0a7825 */ /* 0x000fe200078e0202 */
[----:B--2---:R1:W-:Y:S04]  /*1510*/  STG.E desc[UR6][R4.64+-0x2000], R14 ;  /* 0xffe0000e04007986 */ /* 0x0043e8000c101906 */
[----:B------:R1:W-:Y:S04]  /*1520*/  STG.E desc[UR6][R4.64], R15 ;  /* 0x0000000f04007986 */ /* 0x0003e8000c101906 */
[----:B----4-:R1:W-:Y:S04]  /*1530*/  STG.E desc[UR6][R6.64+-0x2000], R8 ;  /* 0xffe0000806007986 */ /* 0x0103e8000c101906 */
[----:B------:R1:W-:Y:S04]  /*1540*/  STG.E desc[UR6][R6.64], R9 ;  /* 0x0000000906007986 */ /* 0x0003e8000c101906 */
[----:B-----5:R1:W-:Y:S04]  /*1550*/  STG.E desc[UR6][R10.64+-0x2000], R12 ;  /* 0xffe0000c0a007986 */ /* 0x0203e8000c101906 */
[----:B------:R1:W-:Y:S02]  /*1560*/  STG.E desc[UR6][R10.64], R13 ;  /* 0x0000000d0a007986 */ /* 0x0003e4000c101906 */
.L_x_55:
[----:B-12---:R-:W2:Y:S04]  /*1570*/  LDL.64 R4, [R0] ;  /* 0x0000000000047983 */ /* 0x006ea80000100a00 */
[----:B------:R-:W3:Y:S04]  /*1580*/  LDL.64 R12, [R0+0x8] ;  /* 0x00000800000c7983 */ /* 0x000ee80000100a00 */
[----:B------:R-:W4:Y:S04]  /*1590*/  LDL.64 R18, [R0+0x10] ;  /* 0x0000100000127983 */ /* 0x000f280000100a00 */
[----:B------:R-:W5:Y:S04]  /*15a0*/  LDL.64 R26, [R0+0x18] ;  /* 0x00001800001a7983 */ /* 0x000f680000100a00 */
[----:B------:R-:W5:Y:S04]  /*15b0*/  LDL.64 R24, [R0+0x20] ;  /* 0x0000200000187983 */ /* 0x000f680000100a00 */
[----:B------:R-:W5:Y:S04]  /*15c0*/  LDL.64 R14, [R0+0x28] ;  /* 0x00002800000e7983 */ /* 0x000f680000100a00 */
[----:B------:R-:W5:Y:S04]  /*15d0*/  LDL.64 R6, [R0+0x30] ;  /* 0x0000300000067983 */ /* 0x000f680000100a00 */
[----:B------:R-:W5:Y:S01]  /*15e0*/  LDL.64 R22, [R0+0x38] ;  /* 0x0000380000167983 */ /* 0x000f620000100a00 */
[----:B------:R-:W-:-:S03]  /*15f0*/  IMAD.WIDE R10, R17, 0x4, R2 ;  /* 0x00000004110a7825 */ /* 0x000fc600078e0202 */
[----:B------:R-:W5:Y:S01]  /*1600*/  LDL.64 R8, [R0+0x40] ;  /* 0x0000400000087983 */ /* 0x000f620000100a00 */
[C---:B------:R-:W-:Y:S01]  /*1610*/  VIADD R29, R17.reuse, 0x1000 ;  /* 0x00001000111d7836 */ /* 0x040fe20000000000 */
[----:B------:R-:W-:-:S03]  /*1620*/  IADD3 R21, PT, PT, R17, 0x2000, RZ ;  /* 0x0000200011157810 */ /* 0x000fc60007ffe0ff */
[--C-:B------:R-:W-:Y:S01]  /*1630*/  IMAD.WIDE R28, R29, 0x4, R2.reuse ;  /* 0x000000041d1c7825 */ /* 0x100fe200078e0202 */
[----:B------:R-:W-:Y:S01]  /*1640*/  IADD3 R16, PT, PT, R17, 0x3000, RZ ;  /* 0x0000300011107810 */ /* 0x000fe20007ffe0ff */
[----:B--2---:R-:W-:Y:S04]  /*1650*/  STG.E desc[UR6][R10.64+-0x2000], R4 ;  /* 0xffe000040a007986 */ /* 0x004fe8000c101906 */
[----:B------:R1:W-:Y:S04]  /*1660*/  STG.E desc[UR6][R10.64], R5 ;  /* 0x000000050a007986 */ /* 0x0003e8000c101906 */
[----:B---3--:R-:W-:Y:S04]  /*1670*/  STG.E desc[UR6][R28.64+-0x2000], R12 ;  /* 0xffe0000c1c007986 */ /* 0x008fe8000c101906 */
[----:B------:R2:W-:Y:S04]  /*1680*/  STG.E desc[UR6][R28.64], R13 ;  /* 0x0000000d1c007986 */ /* 0x0005e8000c101906 */
[----:B-1----:R-:W3:Y:S04]  /*1690*/  LDL.64 R4, [R0+0x48] ;  /* 0x0000480000047983 */ /* 0x002ee80000100a00 */
[----:B------:R-:W3:Y:S01]  /*16a0*/  LDL.64 R10, [R0+0x58] ;  /* 0x00005800000a7983 */ /* 0x000ee20000100a00 */
[----:B--2---:R-:W-:-:S03]  /*16b0*/  IMAD.WIDE R28, R21, 0x4, R2 ;  /* 0x00000004151c7825 */ /* 0x004fc600078e0202 */
[----:B------:R-:W2:Y:S04]  /*16c0*/  LDL.64 R12, [R0+0x60] ;  /* 0x00006000000c7983 */ /* 0x000ea80000100a00 */
[----:B------:R-:W2:Y:S04]  /*16d0*/  LDL.64 R20, [R0+0x50] ;  /* 0x0000500000147983 */ /* 0x000ea80000100a00 */
[----:B----4-:R-:W-:Y:S04]  /*16e0*/  STG.E desc[UR6][R28.64+-0x2000], R18 ;  /* 0xffe000121c007986 */ /* 0x010fe8000c101906 */
[----:B------:R1:W-:Y:S02]  /*16f0*/  STG.E desc[UR6][R28.64], R19 ;  /* 0x000000131c007986 */ /* 0x0003e4000c101906 */
[----:B-1----:R-:W-:Y:S01]  /*1700*/  IMAD.WIDE R28, R16, 0x4, R2 ;  /* 0x00000004101c7825 */ /* 0x002fe200078e0202 */
[----:B------:R-:W-:-:S05]  /*1710*/  IADD3 R16, PT, PT, R17, 0x4000, RZ ;  /* 0x0000400011107810 */ /* 0x000fca0007ffe0ff */
[----:B------:R-:W-:Y:S01]  /*1720*/  IMAD.WIDE R18, R16, 0x4, R2 ;  /* 0x0000000410127825 */ /* 0x000fe200078e0202 */
[----:B-----5:R-:W-:Y:S04]  /*1730*/  STG.E desc[UR6][R28.64+-0x2000], R26 ;  /* 0xffe0001a1c007986 */ /* 0x020fe8000c101906 */
[----:B------:R1:W-:Y:S01]  /*1740*/  STG.E desc[UR6][R28.64], R27 ;  /* 0x0000001b1c007986 */ /* 0x0003e2000c101906 */
[----:B------:R-:W-:-:S03]  /*1750*/  VIADD R16, R17, 0x5000 ;  /* 0x0000500011107836 */ /* 0x000fc60000000000 */
[----:B------:R-:W-:Y:S04]  /*1760*/  STG.E desc[UR6][R18.64+-0x2000], R24 ;  /* 0xffe0001812007986 */ /* 0x000fe8000c101906 */
[----:B------:R4:W-:Y:S04]  /*1770*/  STG.E desc[UR6][R18.64], R25 ;  /* 0x0000001912007986 */ /* 0x0009e8000c101906 */
[----:B-1----:R-:W5:Y:S04]  /*1780*/  LDL.64 R28, [R0+0x70] ;  /* 0x00007000001c7983 */ /* 0x002f680000100a00 */
[----:B------:R-:W5:Y:S04]  /*1790*/  LDL.64 R26, [R0+0x78] ;  /* 0x00007800001a7983 */ /* 0x000f680000100a00 */
[----:B----4-:R-:W4:Y:S01]  /*17a0*/  LDL.64 R18, [R0+0x68] ;  /* 0x0000680000127983 */ /* 0x010f220000100a00 */
[----:B------:R-:W-:Y:S01]  /*17b0*/  IMAD.WIDE R24, R16, 0x4, R2 ;  /* 0x0000000410187825 */ /* 0x000fe200078e0202 */
[----:B------:R-:W-:-:S04]  /*17c0*/  IADD3 R16, PT, PT, R17, 0x6000, RZ ;  /* 0x0000600011107810 */ /* 0x000fc80007ffe0ff */
[----:B------:R-:W-:Y:S04]  /*17d0*/  STG.E desc[UR6][R24.64+-0x2000], R14 ;  /* 0xffe0000e18007986 */ /* 0x000fe8000c101906 */
[----:B------:R1:W-:Y:S02]  /*17e0*/  STG.E desc[UR6][R24.64], R15 ;  /* 0x0000000f18007986 */ /* 0x0003e4000c101906 */
[--C-:B-1----:R-:W-:Y:S01]  /*17f0*/  IMAD.WIDE R14, R16, 0x4, R2.reuse ;  /* 0x00000004100e7825 */ /* 0x102fe200078e0202 */
[----:B------:R-:W-:Y:S01]  /*1800*/  IADD3 R16, PT, PT, R17, 0x7000, RZ ;  /* 0x0000700011107810 */ /* 0x000fe20007ffe0ff */
[----:B------:R-:W5:Y:S04]  /*1810*/  LDL.64 R24, [R0+0x80] ;  /* 0x0000800000187983 */ /* 0x000f680000100a00 */
[----:B------:R-:W-:Y:S04]  /*1820*/  STG.E desc[UR6][R14.64+-0x2000], R6 ;  /* 0xffe000060e007986 */ /* 0x000fe8000c101906 */
[----:B------:R1:W-:Y:S02]  /*1830*/  STG.E desc[UR6][R14.64], R7 ;  /* 0x000000070e007986 */ /* 0x0003e4000c101906 */
[----:B-1----:R-:W-:-:S02]  /*1840*/  IMAD.WIDE R6, R16, 0x4, R2 ;  /* 0x0000000410067825 */ /* 0x002fc400078e0202 */
[----:B------:R-:W5:Y:S04]  /*1850*/  LDL.64 R14, [R0+0x88] ;  /* 0x00008800000e7983 */ /* 0x000f680000100a00 */
[----:B------:R-:W-:Y:S04]  /*1860*/  STG.E desc[UR6][R6.64+-0x2000], R22 ;  /* 0xffe0001606007986 */ /* 0x000fe8000c101906 */
[----:B------:R1:W-:Y:S04]  /*1870*/  STG.E desc[UR6][R6.64], R23 ;  /* 0x0000001706007986 */ /* 0x0003e8000c101906 */
[----:B-1----:R-:W5:Y:S01]  /*1880*/  LDL.64 R6, [R0+0x90] ;  /* 0x0000900000067983 */ /* 0x002f620000100a00 */
[----:B------:R-:W-:-:S05]  /*1890*/  IADD3 R16, PT, PT, R17, 0x8000, RZ ;  /* 0x0000800011107810 */ /* 0x000fca0007ffe0ff */
[----:B------:R-:W-:-:S04]  /*18a0*/  IMAD.WIDE R22, R16, 0x4, R2 ;  /* 0x0000000410167825 */ /* 0x000fc800078e0202 */
[C---:B------:R-:W-:Y:S01]  /*18b0*/  VIADD R16, R17.reuse, 0x9000 ;  /* 0x0000900011107836 */ /* 0x040fe20000000000 */
[----:B------:R-:W-:Y:S04]  /*18c0*/  STG.E desc[UR6][R22.64+-0x2000], R8 ;  /* 0xffe0000816007986 */ /* 0x000fe8000c101906 */
[----:B------:R1:W-:Y:S02]  /*18d0*/  STG.E desc[UR6][R22.64], R9 ;  /* 0x0000000916007986 */ /* 0x0003e4000c101906 */
[--C-:B-1----:R-:W-:Y:S01]  /*18e0*/  IMAD.WIDE R22, R16, 0x4, R2.reuse ;  /* 0x0000000410167825 */ /* 0x102fe200078e0202 */
[C---:B------:R-:W-:Y:S01]  /*18f0*/  IADD3 R16, PT, PT, R17.reuse, 0xa000, RZ ;  /* 0x0000a00011107810 */ /* 0x040fe20007ffe0ff */
[----:B------:R-:W5:Y:S04]  /*1900*/  LDL.64 R8, [R0+0x98] ;  /* 0x0000980000087983 */ /* 0x000f680000100a00 */
[----:B---3--:R-:W-:Y:S04]  /*1910*/  STG.E desc[UR6][R22.64+-0x2000], R4 ;  /* 0xffe0000416007986 */ /* 0x008fe8000c101906 */
[----:B------:R1:W-:Y:S02]  /*1920*/  STG.E desc[UR6][R22.64], R5 ;  /* 0x0000000516007986 */ /* 0x0003e4000c101906 */
[----:B-1----:R-:W-:Y:S01]  /*1930*/  IMAD.WIDE R4, R16, 0x4, R2 ;  /* 0x0000000410047825 */ /* 0x002fe200078e0202 */
[----:B------:R-:W-:-:S04]  /*1940*/  IADD3 R16, PT, PT, R17, 0xb000, RZ ;  /* 0x0000b00011107810 */ /* 0x000fc80007ffe0ff */
[----:B--2---:R-:W-:Y:S04]  /*1950*/  STG.E desc[UR6][R4.64+-0x2000], R20 ;  /* 0xffe0001404007986 */ /* 0x004fe8000c101906 */
[----:B------:R1:W-:Y:S01]  /*1960*/  STG.E desc[UR6][R4.64], R21 ;  /* 0x0000001504007986 */ /* 0x0003e2000c101906 */
[C---:B------:R-:W-:Y:S02]  /*1970*/  VIADD R23, R17.reuse, 0xd000 ;  /* 0x0000d00011177836 */ /* 0x040fe40000000000 */
[--C-:B-1----:R-:W-:Y:S01]  /*1980*/  IMAD.WIDE R20, R16, 0x4, R2.reuse ;  /* 0x0000000410147825 */ /* 0x102fe200078e0202 */
[----:B------:R-:W-:Y:S01]  /*1990*/  IADD3 R16, PT, PT, R17, 0xc000, RZ ;  /* 0x0000c00011107810 */ /* 0x000fe20007ffe0ff */
[----:B------:R-:W2:Y:S04]  /*19a0*/  LDL.64 R4, [R0+0xa0] ;  /* 0x0000a00000047983 */ /* 0x000ea80000100a00 */
[----:B------:R-:W-:Y:S04]  /*19b0*/  STG.E desc[UR6][R20.64+-0x2000], R10 ;  /* 0xffe0000a14007986 */ /* 0x000fe8000c101906 */
[----:B------:R1:W-:Y:S01]  /*19c0*/  STG.E desc[UR6][R20.64], R11 ;  /* 0x0000000b14007986 */ /* 0x0003e2000c101906 */
[----:B------:R-:W-:-:S04]  /*19d0*/  IMAD.WIDE R22, R23, 0x4, R2 ;  /* 0x0000000417167825 */ /* 0x000fc800078e0202 */
[--C-:B-1----:R-:W-:Y:S01]  /*19e0*/  IMAD.WIDE R10, R16, 0x4, R2.reuse ;  /* 0x00000004100a7825 */ /* 0x102fe200078e0202 */
[C---:B------:R-:W-:Y:S02]  /*19f0*/  IADD3 R16, PT, PT, R17.reuse, 0xe000, RZ ;  /* 0x0000e00011107810 */ /* 0x040fe40007ffe0ff */
[----:B------:R-:W-:Y:S02]  /*1a00*/  IADD3 R21, PT, PT, R17, 0xf000, RZ ;  /* 0x0000f00011157810 */ /* 0x000fe40007ffe0ff */
[----:B------:R-:W-:Y:S04]  /*1a10*/  STG.E desc[UR6][R10.64+-0x2000], R12 ;  /* 0xffe0000c0a007986 */ /* 0x000fe8000c101906 */
[----:B------:R1:W-:Y:S01]  /*1a20*/  STG.E desc[UR6][R10.64], R13 ;  /* 0x0000000d0a007986 */ /* 0x0003e2000c101906 */
[----:B------:R-:W-:-:S03]  /*1a30*/  IMAD.WIDE R20, R21, 0x4, R2 ;  /* 0x0000000415147825 */ /* 0x000fc600078e0202 */
[----:B----4-:R-:W-:Y:S04]  /*1a40*/  STG.E desc[UR6][R22.64+-0x2000], R18 ;  /* 0xffe0001216007986 */ /* 0x010fe8000c101906 */
[----:B------:R3:W-:Y:S04]  /*1a50*/  STG.E desc[UR6][R22.64], R19 ;  /* 0x0000001316007986 */ /* 0x0007e8000c101906 */
[----:B-1----:R-:W4:Y:S04]  /*1a60*/  LDL.64 R10, [R0+0xa8] ;  /* 0x0000a800000a7983 */ /* 0x002f280000100a00 */
[----:B------:R-:W4:Y:S01]  /*1a70*/  LDL.64 R12, [R0+0xb0] ;  /* 0x0000b000000c7983 */ /* 0x000f220000100a00 */
[----:B---3--:R-:W-:Y:S01]  /*1a80*/  IMAD.WIDE R22, R16, 0x4, R2 ;  /* 0x0000000410167825 */ /* 0x008fe200078e0202 */
[----:B------:R-:W-:-:S02]  /*1a90*/  IADD3 R16, PT, PT, R17, 0x10000, RZ ;  /* 0x0001000011107810 */ /* 0x000fc40007ffe0ff */
[----:B------:R-:W3:Y:S04]  /*1aa0*/  LDL.64 R18, [R0+0xb8] ;  /* 0x0000b80000127983 */ /* 0x000ee80000100a00 */
[----:B-----5:R-:W-:Y:S04]  /*1ab0*/  STG.E desc[UR6][R22.64+-0x2000], R28 ;  /* 0xffe0001c16007986 */ /* 0x020fe8000c101906 */
[----:B------:R1:W-:Y:S04]  /*1ac0*/  STG.E desc[UR6][R22.64], R29 ;  /* 0x0000001d16007986 */ /* 0x0003e8000c101906 */
[----:B------:R-:W-:Y:S04]  /*1ad0*/  STG.E desc[UR6][R20.64+-0x2000], R26 ;  /* 0xffe0001a14007986 */ /* 0x000fe8000c101906 */
[----:B------:R5:W-:Y:S04]  /*1ae0*/  STG.E desc[UR6][R20.64], R27 ;  /* 0x0000001b14007986 */ /* 0x000be8000c101906 */
[----:B-1----:R-:W3:Y:S01]  /*1af0*/  LDL.64 R28, [R0+0xc8] ;  /* 0x0000c800001c7983 */ /* 0x002ee20000100a00 */
[----:B-----5:R-:W-:-:S03]  /*1b00*/  IMAD.WIDE R26, R16, 0x4, R2 ;  /* 0x00000004101a7825 */ /* 0x020fc600078e0202 */
[----:B------:R-:W5:Y:S01]  /*1b10*/  LDL.64 R20, [R0+0xc0] ;  /* 0x0000c00000147983 */ /* 0x000f620000100a00 */
[----:B------:R-:W-:-:S03]  /*1b20*/  VIADD R16, R17, 0x11000 ;  /* 0x0001100011107836 */ /* 0x000fc60000000000 */
[----:B------:R-:W-:Y:S01]  /*1b30*/  STG.E desc[UR6][R26.64+-0x2000], R24 ;  /* 0xffe000181a007986 */ /* 0x000fe2000c101906 */
[----:B------:R-:W-:-:S03]  /*1b40*/  IMAD.WIDE R22, R16, 0x4, R2 ;  /* 0x0000000410167825 */ /* 0x000fc600078e0202 */
[----:B------:R1:W-:Y:S01]  /*1b50*/  STG.E desc[UR6][R26.64], R25 ;  /* 0x000000191a007986 */ /* 0x0003e2000c101906 */
[----:B------:R-:W-:-:S03]  /*1b60*/  IADD3 R16, PT, PT, R17, 0x12000, RZ ;  /* 0x0001200011107810 */ /* 0x000fc60007ffe0ff */
[----:B------:R-:W-:Y:S04]  /*1b70*/  STG.E desc[UR6][R22.64+-0x2000], R14 ;  /* 0xffe0000e16007986 */ /* 0x000fe8000c101906 */
[----:B------:R0:W-:Y:S04]  /*1b80*/  STG.E desc[UR6][R22.64], R15 ;  /* 0x0000000f16007986 */ /* 0x0001e8000c101906 */
[----:B-1----:R-:W5:Y:S04]  /*1b90*/  LDL.64 R26, [R0+0xd0] ;  /* 0x0000d000001a7983 */ /* 0x002f680000100a00 */
[----:B------:R-:W5:Y:S01]  /*1ba0*/  LDL.64 R24, [R0+0xd8] ;  /* 0x0000d80000187983 */ /* 0x000f620000100a00 */
[----:B0-----:R-:W-:-:S05]  /*1bb0*/  IMAD.WIDE R14, R16, 0x4, R2 ;  /* 0x00000004100e7825 */ /* 0x001fca00078e0202 */
[----:B------:R-:W-:Y:S04]  /*1bc0*/  STG.E desc[UR6][R14.64+-0x2000], R6 ;  /* 0xffe000060e007986 */ /* 0x000fe8000c101906 */
[----:B------:R0:W-:Y:S04]  /*1bd0*/  STG.E desc[UR6][R14.64], R7 ;  /* 0x000000070e007986 */ /* 0x0001e8000c101906 */
[----:B0-----:R-:W5:Y:S01]  /*1be0*/  LDL.64 R6, [R0+0xe0] ;  /* 0x0000e00000067983 */ /* 0x001f620000100a00 */
[----:B------:R-:W-:-:S03]  /*1bf0*/  IADD3 R16, PT, PT, R17, 0x13000, RZ ;  /* 0x0001300011107810 */ /* 0x000fc60007ffe0ff */
[----:B------:R-:W5:Y:S02]  /*1c00*/  LDL.64 R14, [R0+0xe8] ;  /* 0x0000e800000e7983 */ /* 0x000f640000100a00 */
[----:B------:R-:W-:Y:S01]  /*1c10*/  IMAD.WIDE R22, R16, 0x4, R2 ;  /* 0x0000000410167825 */ /* 0x000fe200078e0202 */
[----:B------:R-:W-:-:S04]  /*1c20*/  IADD3 R16, PT, PT, R17, 0x14000, RZ ;  /* 0x0001400011107810 */ /* 0x000fc80007ffe0ff */
[----:B------:R-:W-:Y:S04]  /*1c30*/  STG.E desc[UR6][R22.64+-0x2000], R8 ;  /* 0xffe0000816007986 */ /* 0x000fe8000c101906 */
[----:B------:R0:W-:Y:S02]  /*1c40*/  STG.E desc[UR6][R22.64], R9 ;  /* 0x0000000916007986 */ /* 0x0001e4000c101906 */
[----:B0-----:R-:W-:-:S04]  /*1c50*/  IMAD.WIDE R8, R16, 0x4, R2 ;  /* 0x0000000410087825 */ /* 0x001fc800078e0202 */
[----:B------:R-:W-:-:S04]  /*1c60*/  VIADD R16, R17, 0x15000 ;  /* 0x0001500011107836 */ /* 0x000fc80000000000 */
[----:B------:R-:W-:Y:S01]  /*1c70*/  IMAD.WIDE R22, R16, 0x4, R2 ;  /* 0x0000000410167825 */ /* 0x000fe200078e0202 */
[C---:B------:R-:W-:Y:S01]  /*1c80*/  IADD3 R16, PT, PT, R17.reuse, 0x16000, RZ ;  /* 0x0001600011107810 */ /* 0x040fe20007ffe0ff */
[----:B--2---:R0:W-:Y:S04]  /*1c90*/  STG.E desc[UR6][R8.64], R5 ;  /* 0x0000000508007986 */ /* 0x0041e8000c101906 */
[----:B------:R1:W-:Y:S01]  /*1ca0*/  STG.E desc[UR6][R8.64+-0x2000], R4 ;  /* 0xffe0000408007986 */ /* 0x0003e2000c101906 */
[----:B0-----:R-:W-:-:S03]  /*1cb0*/  IADD3 R5, PT, PT, R17, 0x17000, RZ ;  /* 0x0001700011057810 */ /* 0x001fc60007ffe0ff */
[----:B-1----:R-:W2:Y:S04]  /*1cc0*/  LDL.64 R8, [R0+0xf8] ;  /* 0x0000f80000087983 */ /* 0x002ea80000100a00 */
[----:B----4-:R-:W-:Y:S04]  /*1cd0*/  STG.E desc[UR6][R22.64+-0x2000], R10 ;  /* 0xffe0000a16007986 */ /* 0x010fe8000c101906 */
[----:B------:R0:W-:Y:S02]  /*1ce0*/  STG.E desc[UR6][R22.64], R11 ;  /* 0x0000000b16007986 */ /* 0x0001e4000c101906 */
[----:B0-----:R-:W-:Y:S01]  /*1cf0*/  IMAD.WIDE R10, R16, 0x4, R2 ;  /* 0x00000004100a7825 */ /* 0x001fe200078e0202 */
[----:B------:R-:W-:-:S03]  /*1d00*/  IADD3 R16, PT, PT, R17, 0x18000, RZ ;  /* 0x0001800011107810 */ /* 0x000fc60007ffe0ff */
[--C-:B------:R-:W-:Y:S01]  /*1d10*/  IMAD.WIDE R22, R5, 0x4, R2.reuse ;  /* 0x0000000405167825 */ /* 0x100fe200078e0202 */
[----:B------:R-:W-:Y:S04]  /*1d20*/  STG.E desc[UR6][R10.64+-0x2000], R12 ;  /* 0xffe0000c0a007986 */ /* 0x000fe8000c101906 */
[----:B------:R0:W-:Y:S04]  /*1d30*/  STG.E desc[UR6][R10.64], R13 ;  /* 0x0000000d0a007986 */ /* 0x0001e8000c101906 */
[----:B------:R-:W4:Y:S04]  /*1d40*/  LDL.64 R4, [R0+0xf0] ;  /* 0x0000f00000047983 */ /* 0x000f280000100a00 */
[----:B---3--:R1:W-:Y:S01]  /*1d50*/  STG.E desc[UR6][R22.64+-0x2000], R18 ;  /* 0xffe0001216007986 */ /* 0x0083e2000c101906 */
[----:B0-----:R-:W-:Y:S01]  /*1d60*/  IMAD.WIDE R12, R16, 0x4, R2 ;  /* 0x00000004100c7825 */ /* 0x001fe200078e0202 */
[----:B------:R-:W-:-:S02]  /*1d70*/  IADD3 R16, PT, PT, R17, 0x1a000, RZ ;  /* 0x0001a00011107810 */ /* 0x000fc40007ffe0ff */
[----:B------:R-:W-:Y:S01]  /*1d80*/  STG.E desc[UR6][R22.64], R19 ;  /* 0x0000001316007986 */ /* 0x000fe2000c101906 */
[----:B-1----:R-:W-:-:S03]  /*1d90*/  VIADD R18, R17, 0x19000 ;  /* 0x0001900011127836 */ /* 0x002fc60000000000 */
[----:B-----5:R-:W-:Y:S01]  /*1da0*/  STG.E desc[UR6][R12.64+-0x2000], R20 ;  /* 0xffe000140c007986 */ /* 0x020fe2000c101906 */
[----:B------:R-:W-:-:S03]  /*1db0*/  IMAD.WIDE R10, R18, 0x4, R2 ;  /* 0x00000004120a7825 */ /* 0x000fc600078e0202 */
[----:B------:R0:W-:Y:S04]  /*1dc0*/  STG.E desc[UR6][R12.64], R21 ;  /* 0x000000150c007986 */ /* 0x0001e8000c101906 */
[----:B------:R-:W-:Y:S04]  /*1dd0*/  STG.E desc[UR6][R10.64+-0x2000], R28 ;  /* 0xffe0001c0a007986 */ /* 0x000fe8000c101906 */
[----:B------:R1:W-:Y:S01]  /*1de0*/  STG.E desc[UR6][R10.64], R29 ;  /* 0x0000001d0a007986 */ /* 0x0003e2000c101906 */
[----:B0-----:R-:W-:Y:S01]  /*1df0*/  IMAD.WIDE R12, R16, 0x4, R2 ;  /* 0x00000004100c7825 */ /* 0x001fe200078e0202 */
[----:B------:R-:W-:-:S02]  /*1e00*/  IADD3 R16, PT, PT, R17, 0x1b000, RZ ;  /* 0x0001b00011107810 */ /* 0x000fc40007ffe0ff */
[----:B------:R-:W3:Y:S04]  /*1e10*/  LDL.64 R18, [R0+0x108] ;  /* 0x0001080000127983 */ /* 0x000ee80000100a00 */
[----:B------:R0:W-:Y:S01]  /*1e20*/  STG.E desc[UR6][R12.64], R27 ;  /* 0x0000001b0c007986 */ /* 0x0001e2000c101906 */
[----:B------:R-:W-:-:S03]  /*1e30*/  IMAD.WIDE R20, R16, 0x4, R2 ;  /* 0x0000000410147825 */ /* 0x000fc600078e0202 */
[----:B-1----:R-:W5:Y:S04]  /*1e40*/  LDL.64 R10, [R0+0x100] ;  /* 0x00010000000a7983 */ /* 0x002f680000100a00 */
[----:B------:R1:W-:Y:S01]  /*1e50*/  STG.E desc[UR6][R12.64+-0x2000], R26 ;  /* 0xffe0001a0c007986 */ /* 0x0003e2000c101906 */
[----:B0-----:R-:W-:-:S03]  /*1e60*/  IADD3 R27, PT, PT, R17, 0x1c000, RZ ;  /* 0x0001c000111b7810 */ /* 0x001fc60007ffe0ff */
[----:B------:R-:W3:Y:S04]  /*1e70*/  LDL.64 R22, [R0+0x110] ;  /* 0x0001100000167983 */ /* 0x000ee80000100a00 */
[----:B------:R-:W3:Y:S01]  /*1e80*/  LDL.64 R28, [R0+0x130] ;  /* 0x00013000001c7983 */ /* 0x000ee20000100a00 */
[----:B-1----:R-:W-:-:S03]  /*1e90*/  IMAD.WIDE R26, R27, 0x4, R2 ;  /* 0x000000041b1a7825 */ /* 0x002fc600078e0202 */
[----:B------:R-:W-:Y:S04]  /*1ea0*/  STG.E desc[UR6][R20.64+-0x2000], R24 ;  /* 0xffe0001814007986 */ /* 0x000fe8000c101906 */
[----:B------:R-:W3:Y:S04]  /*1eb0*/  LDL.64 R12, [R0+0x118] ;  /* 0x00011800000c7983 */ /* 0x000ee80000100a00 */
[----:B------:R0:W-:Y:S04]  /*1ec0*/  STG.E desc[UR6][R20.64], R25 ;  /* 0x0000001914007986 */ /* 0x0001e8000c101906 */
[----:B------:R-:W-:Y:S04]  /*1ed0*/  STG.E desc[UR6][R26.64+-0x2000], R6 ;  /* 0xffe000061a007986 */ /* 0x000fe8000c101906 */
[----:B------:R1:W-:Y:S04]  /*1ee0*/  STG.E desc[UR6][R26.64], R7 ;  /* 0x000000071a007986 */ /* 0x0003e8000c101906 */
[----:B0-----:R-:W3:Y:S04]  /*1ef0*/  LDL.64 R20, [R0+0x120] ;  /* 0x0001200000147983 */ /* 0x001ee80000100a00 */
[----:B-1----:R0:W3:Y:S01]  /*1f00*/  LDL.64 R6, [R0+0x128] ;  /* 0x0001280000067983 */ /* 0x0020e20000100a00 */
[C---:B------:R-:W-:Y:S01]  /*1f10*/  VIADD R16, R17.reuse, 0x1d000 ;  /* 0x0001d00011107836 */ /* 0x040fe20000000000 */
[----:B------:R-:W-:-:S03]  /*1f20*/  IADD3 R24, PT, PT, R17, 0x1e000, RZ ;  /* 0x0001e00011187810 */ /* 0x000fc60007ffe0ff */
[----:B------:R-:W-:Y:S01]  /*1f30*/  IMAD.WIDE R26, R16, 0x4, R2 ;  /* 0x00000004101a7825 */ /* 0x000fe200078e0202 */
[----:B------:R-:W-:-:S03]  /*1f40*/  IADD3 R16, PT, PT, R17, 0x1f000, RZ ;  /* 0x0001f00011107810 */ /* 0x000fc60007ffe0ff */
[----:B------:R-:W-:Y:S01]  /*1f50*/  IMAD.WIDE R24, R24, 0x4, R2 ;  /* 0x0000000418187825 */ /* 0x000fe200078e0202 */
[----:B------:R1:W-:Y:S04]  /*1f60*/  STG.E desc[UR6][R26.64+-0x2000], R14 ;  /* 0xffe0000e1a007986 */ /* 0x0003e8000c101906 */
[----:B------:R0:W-:Y:S01]  /*1f70*/  STG.E desc[UR6][R26.64], R15 ;  /* 0x0000000f1a007986 */ /* 0x0001e2000c101906 */
[C---:B-1----:R-:W-:Y:S01]  /*1f80*/  IADD3 R14, PT, PT, R17.reuse, 0x22000, RZ ;  /* 0x00022000110e7810 */ /* 0x042fe20007ffe0ff */
[----:B0-----:R-:W-:-:S04]  /*1f90*/  VIADD R15, R17, 0x21000 ;  /* 0x00021000110f7836 */ /* 0x001fc80000000000 */
[----:B------:R-:W-:-:S04]  /*1fa0*/  IMAD.WIDE R26, R15, 0x4, R2 ;  /* 0x000000040f1a7825 */ /* 0x000fc800078e0202 */
[----:B------:R-:W-:Y:S01]  /*1fb0*/  IMAD.WIDE R14, R14, 0x4, R2 ;  /* 0x000000040e0e7825 */ /* 0x000fe200078e0202 */
[----:B------:R-:W-:-:S04]  /*1fc0*/  UIADD3 UR4, UPT, UPT, UR4, 0x4e, URZ ;  /* 0x0000004e04047890 */ /* 0x000fc8000fffe0ff */
[----:B------:R-:W-:Y:S01]  /*1fd0*/  UISETP.NE.AND UP0, UPT, UR4, 0xea6, UPT ;  /* 0x00000ea60400788c */ /* 0x000fe2000bf05270 */
[----:B------:R-:W-:Y:S01]  /*1fe0*/  IADD3 R0, PT, PT, R0, 0x138, RZ ;  /* 0x0000013800007810 */ /* 0x000fe20007ffe0ff */
[----:B----4-:R-:W-:Y:S04]  /*1ff0*/  STG.E desc[UR6][R24.64+-0x2000], R4 ;  /* 0xffe0000418007986 */ /* 0x010fe8000c101906 */
[----:B------:R0:W-:Y:S02]  /*2000*/  STG.E desc[UR6][R24.64], R5 ;  /* 0x0000000518007986 */ /* 0x0001e4000c101906 */
[----:B0-----:R-:W-:Y:S01]  /*2010*/  IMAD.WIDE R4, R16, 0x4, R2 ;  /* 0x0000000410047825 */ /* 0x001fe200078e0202 */
[----:B------:R-:W-:-:S05]  /*2020*/  IADD3 R16, PT, PT, R17, 0x20000, RZ ;  /* 0x0002000011107810 */ /* 0x000fca0007ffe0ff */
[--C-:B------:R-:W-:Y:S01]  /*2030*/  IMAD.WIDE R24, R16, 0x4, R2.reuse ;  /* 0x0000000410187825 */ /* 0x100fe200078e0202 */
[C---:B------:R-:W-:Y:S01]  /*2040*/  IADD3 R16, PT, PT, R17.reuse, 0x23000, RZ ;  /* 0x0002300011107810 */ /* 0x040fe20007ffe0ff */
[----:B--2---:R0:W-:Y:S04]  /*2050*/  STG.E desc[UR6][R4.64+-0x2000], R8 ;  /* 0xffe0000804007986 */ /* 0x0041e8000c101906 */
[----:B------:R1:W-:Y:S01]  /*2060*/  STG.E desc[UR6][R4.64], R9 ;  /* 0x0000000904007986 */ /* 0x0003e2000c101906 */
[C---:B0-----:R-:W-:Y:S01]  /*2070*/  IADD3 R8, PT, PT, R17.reuse, 0x24000, RZ ;  /* 0x0002400011087810 */ /* 0x041fe20007ffe0ff */
[----:B-1----:R-:W-:Y:S01]  /*2080*/  IMAD.WIDE R4, R16, 0x4, R2 ;  /* 0x0000000410047825 */ /* 0x002fe200078e0202 */
[----:B------:R-:W-:-:S03]  /*2090*/  IADD3 R16, PT, PT, R17, 0x26000, RZ ;  /* 0x0002600011107810 */ /* 0x000fc60007ffe0ff */
[----:B------:R-:W-:Y:S01]  /*20a0*/  VIADD R9, R17, 0x25000 ;  /* 0x0002500011097836 */ /* 0x000fe20000000000 */
[----:B-----5:R-:W-:Y:S04]  /*20b0*/  STG.E desc[UR6][R24.64+-0x2000], R10 ;  /* 0xffe0000a18007986 */ /* 0x020fe8000c101906 */
[----:B------:R0:W-:Y:S04]  /*20c0*/  STG.E desc[UR6][R24.64], R11 ;  /* 0x0000000b18007986 */ /* 0x0001e8000c101906 */
[----:B---3--:R2:W-:Y:S04]  /*20d0*/  STG.E desc[UR6][R26.64+-0x2000], R18 ;  /* 0xffe000121a007986 */ /* 0x0085e8000c101906 */
[----:B------:R2:W-:Y:S01]  /*20e0*/  STG.E desc[UR6][R26.64], R19 ;  /* 0x000000131a007986 */ /* 0x0005e2000c101906 */
[----:B0-----:R-:W-:-:S03]  /*20f0*/  IMAD.WIDE R10, R8, 0x4, R2 ;  /* 0x00000004080a7825 */ /* 0x001fc600078e0202 */
[----:B------:R2:W-:Y:S01]  /*2100*/  STG.E desc[UR6][R14.64+-0x2000], R22 ;  /* 0xffe000160e007986 */ /* 0x0005e2000c101906 */
[----:B------:R-:W-:-:S03]  /*2110*/  IMAD.WIDE R24, R9, 0x4, R2 ;  /* 0x0000000409187825 */ /* 0x000fc600078e0202 */
[----:B------:R2:W-:Y:S01]  /*2120*/  STG.E desc[UR6][R14.64], R23 ;  /* 0x000000170e007986 */ /* 0x0005e2000c101906 */
[----:B------:R-:W-:-:S03]  /*2130*/  IMAD.WIDE R8, R16, 0x4, R2 ;  /* 0x0000000410087825 */ /* 0x000fc600078e0202 */
[----:B------:R2:W-:Y:S04]  /*2140*/  STG.E desc[UR6][R4.64+-0x2000], R12 ;  /* 0xffe0000c04007986 */ /* 0x0005e8000c101906 */
[----:B------:R2:W-:Y:S04]  /*2150*/  STG.E desc[UR6][R4.64], R13 ;  /* 0x0000000d04007986 */ /* 0x0005e8000c101906 */
[----:B------:R2:W-:Y:S04]  /*2160*/  STG.E desc[UR6][R10.64+-0x2000], R20 ;  /* 0xffe000140a007986 */ /* 0x0005e8000c101906 */
[----:B------:R2:W-:Y:S04]  /*2170*/  STG.E desc[UR6][R10.64], R21 ;  /* 0x000000150a007986 */ /* 0x0005e8000c101906 */
[----:B------:R2:W-:Y:S04]  /*2180*/  STG.E desc[UR6][R24.64+-0x2000], R6 ;  /* 0xffe0000618007986 */ /* 0x0005e8000c101906 */
[----:B------:R2:W-:Y:S04]  /*2190*/  STG.E desc[UR6][R24.64], R7 ;  /* 0x0000000718007986 */ /* 0x0005e8000c101906 */
[----:B------:R2:W-:Y:S04]  /*21a0*/  STG.E desc[UR6][R8.64+-0x2000], R28 ;  /* 0xffe0001c08007986 */ /* 0x0005e8000c101906 */
[----:B------:R2:W-:Y:S01]  /*21b0*/  STG.E desc[UR6][R8.64], R29 ;  /* 0x0000001d08007986 */ /* 0x0005e2000c101906 */
[----:B------:R-:W-:Y:S01]  /*21c0*/  IADD3 R17, PT, PT, R17, 0x27000, RZ ;  /* 0x0002700011117810 */ /* 0x000fe20007ffe0ff */
[----:B------:R-:W-:Y:S06]  /*21d0*/  BRA.U UP0, `(.L_x_55) ;  /* 0xfffffff100e47547 */ /* 0x000fec000b83ffff */
[----:B------:R-:W-:Y:S05]  /*21e0*/  EXIT ;  /* 0x000000000000794d */ /* 0x000fea0003800000 */
.L_x_56:
        /* <DEDUP_REMOVED lines=9> */
.L_x_62:


//--------------------- .nv.shared.reserved.0     --------------------------
	.section	.nv.shared.reserved.0,"aw",@nobits
	.weak		__nv_reservedSMEM_offset_0_alias
	.size		__nv_reservedSMEM_offset_0_alias, 0, 64
	.other		__nv_reservedSMEM_offset_0_alias,@"STO_CUDA_RESERVED_SHARED STV_DEFAULT"
__nv_reservedSMEM_offset_0_alias:
	.zero		0
	.zero		64


//--------------------- .nv.global                --------------------------
	.section	.nv.global,"aw",@nobits
	.align	4
.nv.global:
	.type		dev_filter_data,@object
	.size		dev_filter_data,(dev_ele_coord_x - dev_filter_data)
dev_filter_data:
	.zero		256
	.type		dev_ele_coord_x,@object
	.size		dev_ele_coord_x,(dev_ele_coord_y - dev_ele_coord_x)
dev_ele_coord_x:
	.zero		8192
	.type		dev_ele_coord_y,@object
	.size		dev_ele_coord_y,(.L_1 - dev_ele_coord_y)
dev_ele_coord_y:
	.zero		8192
.L_1:


//--------------------- .nv.shared._Z9calc_funciPfPiPKfi --------------------------
	.section	.nv.shared._Z9calc_funciPfPiPKfi,"aw",@nobits
	.sectionflags	@""
	.align	4
.nv.shared._Z9calc_funciPfPiPKfi:
	.zero		5120


//--------------------- .nv.constant0._Z3addPfPiS_S0_ --------------------------
	.section	.nv.constant0._Z3addPfPiS_S0_,"a",@progbits
	.sectionflags	@""
	.align	4
.nv.constant0._Z3addPfPiS_S0_:
	.zero		928


//--------------------- .nv.constant0._Z9calc_funciPfPiPKfi --------------------------
	.section	.nv.constant0._Z9calc_funciPfPiPKfi,"a",@progbits
	.sectionflags	@""
	.align	4
.nv.constant0._Z9calc_funciPfPiPKfi:
	.zero		932


//--------------------- .nv.constant0._Z11filter_funcPfPs --------------------------
	.section	.nv.constant0._Z11filter_funcPfPs,"a",@progbits
	.sectionflags	@""
	.align	4
.nv.constant0._Z11filter_funcPfPs:
	.zero		912


//--------------------- .nv.constant0._Z7kernel3PfPs --------------------------
	.section	.nv.constant0._Z7kernel3PfPs,"a",@progbits
	.sectionflags	@""
	.align	4
.nv.constant0._Z7kernel3PfPs:
	.zero		912


//--------------------- SYMBOLS --------------------------

	.type		.nv.reservedSmem.offset0,@object
	.size		.nv.reservedSmem.offset0,0x4
	.type		.nv.reservedSmem.cap,@object
	.size		.nv.reservedSmem.cap,0x4
